// auto-generated by cutlass_sweep.gemm — config: {"arch": "sm_90", "cluster_m": 4, "cluster_n": 2, "dtype": "bf16", "dtype_b": "bf16", "layout": "nt", "stages": 0, "tile_k": 64, "tile_m": 128, "tile_n": 128}
#include "cutlass/cutlass.h"
#include "cutlass/gemm/collective/collective_builder.hpp"
#include "cutlass/gemm/device/gemm_universal_adapter.h"
#include "cutlass/gemm/kernel/gemm_universal.hpp"
#include "cutlass/epilogue/collective/collective_builder.hpp"

using ElemA = cutlass::bfloat16_t;
using ElemB = cutlass::bfloat16_t;
using ElemCD = cutlass::bfloat16_t;
using Acc  = float;
using TileShape    = cute::Shape<cute::_128, cute::_128, cute::_64>;
using ClusterShape = cute::Shape<cute::_4, cute::_2, cute::_1>;

using CollectiveEpilogue = typename cutlass::epilogue::collective::CollectiveBuilder<
    cutlass::arch::Sm90, cutlass::arch::OpClassTensorOp,
    TileShape, ClusterShape,
    cutlass::epilogue::collective::EpilogueTileAuto,
    Acc, Acc,
    ElemCD, cutlass::layout::RowMajor, 128 / cutlass::sizeof_bits<ElemCD>::value,
    ElemCD, cutlass::layout::RowMajor, 128 / cutlass::sizeof_bits<ElemCD>::value,
    cutlass::epilogue::collective::EpilogueScheduleAuto
  >::CollectiveOp;

using CollectiveMainloop = typename cutlass::gemm::collective::CollectiveBuilder<
    cutlass::arch::Sm90, cutlass::arch::OpClassTensorOp,
    ElemA, cutlass::layout::RowMajor, 128 / cutlass::sizeof_bits<ElemA>::value,
    ElemB, cutlass::layout::ColumnMajor, 128 / cutlass::sizeof_bits<ElemB>::value,
    Acc,
    TileShape, ClusterShape,
    cutlass::gemm::collective::StageCountAutoCarveout<static_cast<int>(sizeof(typename CollectiveEpilogue::SharedStorage))>,
    cutlass::gemm::collective::KernelScheduleAuto
  >::CollectiveOp;

using GemmKernel = cutlass::gemm::kernel::GemmUniversal<
    cute::Shape<int,int,int,int>,
    CollectiveMainloop,
    CollectiveEpilogue
>;
using Gemm = cutlass::gemm::device::GemmUniversalAdapter<GemmKernel>;

// Force the device kernel symbol into the cubin without needing a host main.
auto* _anchor = &cutlass::device_kernel<GemmKernel>;


// ===== COMPILED SASS (sm_90a) =====

	.target	sm_90a

	.elftype	@"ET_EXEC"


//--------------------- .note.nv.tkinfo           --------------------------
	.section	.note.nv.tkinfo,"",@"SHT_NOTE"
	.sectionflags	@"SHF_NOTE_NV_TKINFO"
	.tkinfo
        /*0018*/ 	.word	0x00000002
        /*0030*/ 	.string	""
        /*0030*/ 	.string	"ptxas"
        /*0030*/ 	.string	"Cuda compilation tools, release 13.0, V13.0.88"
        /*0030*/ 	.string	"Build cuda_13.0.r13.0/compiler.36424714_0"
        /*0030*/ 	.string	"-arch sm_90a -m 64 "



//--------------------- .note.nv.cuinfo           --------------------------
	.section	.note.nv.cuinfo,"",@"SHT_NOTE"
	.sectionflags	@"SHF_NOTE_NV_CUINFO"
        /*0018*/ 	.short	0x0002
        /*001a*/ 	.short	0x005a
        /*001c*/ 	.short	0x0082
	.zero		2


//--------------------- .nv.info                  --------------------------
	.section	.nv.info,"",@"SHT_CUDA_INFO"
	.align	4


	//----- nvinfo : EIATTR_REGCOUNT
	.align		4
        /*0000*/ 	.byte	0x04, 0x2f
        /*0002*/ 	.short	(.L_15 - .L_14)
	.align		4
.L_14:
        /*0004*/ 	.word	index@(_ZN7cutlass13device_kernelINS_4gemm6kernel13GemmUniversalIN4cute5tupleIJiiiiEEENS1_10collective13CollectiveMmaINS1_34MainloopSm90TmaGmmaWarpSpecializedILi7ENS5_IJNS4_1CILi4EEENSA_ILi2EEENSA_ILi1EEEEEENS1_35KernelTmaWarpSpecializedCooperativeEEENS5_IJNSA_ILi128EEESH_NSA_ILi64EEEEEENS_10bfloat16_tENS5_IJlSD_lEEESK_SL_NS4_8TiledMMAINS4_8MMA_AtomIJNS4_4SM904GMMA28MMA_64x128x16_F32BF16BF16_SSILNSP_5MajorE0ELSR_0ELNSP_7ScaleInE1ELSS_1EEEEEENS4_6LayoutINS5_IJSC_SD_SD_EEENS5_IJSD_NSA_ILi0EEESX_EEEEENS5_IJNS4_10UnderscoreES10_S10_EEEEENS4_23SM90_TMA_LOAD_MULTICASTENS4_14ComposedLayoutINS4_7SwizzleILi3ELi4ELi3EEENS4_18smem_ptr_flag_bitsILi16EEENSV_INS5_IJNSA_ILi8EEESI_EEENS5_IJSI_SD_EEEEEEEvNS4_8identityES13_S1D_vS1E_EENS_8epilogue10collective6detail29Sm90TmaWarpSpecializedAdapterINS1H_15DefaultEpilogueISK_SL_SL_NS1G_6thread17LinearCombinationISK_Li1EffLNS1L_9ScaleType4KindE0ELNS_15FloatRoundStyleE2ESK_EENS1_15EpilogueDefaultEEEEEvvEEEEvNT_6ParamsE)
        /*0008*/ 	.word	0x000000a8


	//----- nvinfo : EIATTR_FRAME_SIZE
	.align		4
.L_15:
        /*000c*/ 	.byte	0x04, 0x11
        /*000e*/ 	.short	(.L_17 - .L_16)
	.align		4
.L_16:
        /*0010*/ 	.word	index@(_ZN7cutlass13device_kernelINS_4gemm6kernel13GemmUniversalIN4cute5tupleIJiiiiEEENS1_10collective13CollectiveMmaINS1_34MainloopSm90TmaGmmaWarpSpecializedILi7ENS5_IJNS4_1CILi4EEENSA_ILi2EEENSA_ILi1EEEEEENS1_35KernelTmaWarpSpecializedCooperativeEEENS5_IJNSA_ILi128EEESH_NSA_ILi64EEEEEENS_10bfloat16_tENS5_IJlSD_lEEESK_SL_NS4_8TiledMMAINS4_8MMA_AtomIJNS4_4SM904GMMA28MMA_64x128x16_F32BF16BF16_SSILNSP_5MajorE0ELSR_0ELNSP_7ScaleInE1ELSS_1EEEEEENS4_6LayoutINS5_IJSC_SD_SD_EEENS5_IJSD_NSA_ILi0EEESX_EEEEENS5_IJNS4_10UnderscoreES10_S10_EEEEENS4_23SM90_TMA_LOAD_MULTICASTENS4_14ComposedLayoutINS4_7SwizzleILi3ELi4ELi3EEENS4_18smem_ptr_flag_bitsILi16EEENSV_INS5_IJNSA_ILi8EEESI_EEENS5_IJSI_SD_EEEEEEEvNS4_8identityES13_S1D_vS1E_EENS_8epilogue10collective6detail29Sm90TmaWarpSpecializedAdapterINS1H_15DefaultEpilogueISK_SL_SL_NS1G_6thread17LinearCombinationISK_Li1EffLNS1L_9ScaleType4KindE0ELNS_15FloatRoundStyleE2ESK_EENS1_15EpilogueDefaultEEEEEvvEEEEvNT_6ParamsE)
        /*0014*/ 	.word	0x00000000


	//----- nvinfo : EIATTR_MIN_STACK_SIZE
	.align		4
.L_17:
        /*0018*/ 	.byte	0x04, 0x12
        /*001a*/ 	.short	(.L_19 - .L_18)
	.align		4
.L_18:
        /*001c*/ 	.word	index@(_ZN7cutlass13device_kernelINS_4gemm6kernel13GemmUniversalIN4cute5tupleIJiiiiEEENS1_10collective13CollectiveMmaINS1_34MainloopSm90TmaGmmaWarpSpecializedILi7ENS5_IJNS4_1CILi4EEENSA_ILi2EEENSA_ILi1EEEEEENS1_35KernelTmaWarpSpecializedCooperativeEEENS5_IJNSA_ILi128EEESH_NSA_ILi64EEEEEENS_10bfloat16_tENS5_IJlSD_lEEESK_SL_NS4_8TiledMMAINS4_8MMA_AtomIJNS4_4SM904GMMA28MMA_64x128x16_F32BF16BF16_SSILNSP_5MajorE0ELSR_0ELNSP_7ScaleInE1ELSS_1EEEEEENS4_6LayoutINS5_IJSC_SD_SD_EEENS5_IJSD_NSA_ILi0EEESX_EEEEENS5_IJNS4_10UnderscoreES10_S10_EEEEENS4_23SM90_TMA_LOAD_MULTICASTENS4_14ComposedLayoutINS4_7SwizzleILi3ELi4ELi3EEENS4_18smem_ptr_flag_bitsILi16EEENSV_INS5_IJNSA_ILi8EEESI_EEENS5_IJSI_SD_EEEEEEEvNS4_8identityES13_S1D_vS1E_EENS_8epilogue10collective6detail29Sm90TmaWarpSpecializedAdapterINS1H_15DefaultEpilogueISK_SL_SL_NS1G_6thread17LinearCombinationISK_Li1EffLNS1L_9ScaleType4KindE0ELNS_15FloatRoundStyleE2ESK_EENS1_15EpilogueDefaultEEEEEvvEEEEvNT_6ParamsE)
        /*0020*/ 	.word	0x00000000
.L_19:


//--------------------- .nv.compat                --------------------------
	.section	.nv.compat,"",@"SHT_CUDA_COMPAT_INFO"
	.align	4
        /*0000*/ 	.byte	0x02, 0x09, 0x01, 0x00, 0x02, 0x02, 0x04, 0x00, 0x02, 0x05, 0x05, 0x00, 0x03, 0x07, 0x01, 0x01
        /*0010*/ 	.byte	0x02, 0x03, 0x01, 0x00, 0x02, 0x06, 0x01, 0x00, 0x04, 0x0b, 0x08, 0x00, 0x00, 0x00, 0x00, 0x00
        /*0020*/ 	.byte	0x00, 0x00, 0x00, 0x00


//--------------------- .nv.info._ZN7cutlass13device_kernelINS_4gemm6kernel13GemmUniversalIN4cute5tupleIJiiiiEEENS1_10collective13CollectiveMmaINS1_34MainloopSm90TmaGmmaWarpSpecializedILi7ENS5_IJNS4_1CILi4EEENSA_ILi2EEENSA_ILi1EEEEEENS1_35KernelTmaWarpSpecializedCooperativeEEENS5_IJNSA_ILi128EEESH_NSA_ILi64EEEEEENS_10bfloat16_tENS5_IJlSD_lEEESK_SL_NS4_8TiledMMAINS4_8MMA_AtomIJNS4_4SM904GMMA28MMA_64x128x16_F32BF16BF16_SSILNSP_5MajorE0ELSR_0ELNSP_7ScaleInE1ELSS_1EEEEEENS4_6LayoutINS5_IJSC_SD_SD_EEENS5_IJSD_NSA_ILi0EEESX_EEEEENS5_IJNS4_10UnderscoreES10_S10_EEEEENS4_23SM90_TMA_LOAD_MULTICASTENS4_14ComposedLayoutINS4_7SwizzleILi3ELi4ELi3EEENS4_18smem_ptr_flag_bitsILi16EEENSV_INS5_IJNSA_ILi8EEESI_EEENS5_IJSI_SD_EEEEEEEvNS4_8identityES13_S1D_vS1E_EENS_8epilogue10collective6detail29Sm90TmaWarpSpecializedAdapterINS1H_15DefaultEpilogueISK_SL_SL_NS1G_6thread17LinearCombinationISK_Li1EffLNS1L_9ScaleType4KindE0ELNS_15FloatRoundStyleE2ESK_EENS1_15EpilogueDefaultEEEEEvvEEEEvNT_6ParamsE --------------------------
	.section	.nv.info._ZN7cutlass13device_kernelINS_4gemm6kernel13GemmUniversalIN4cute5tupleIJiiiiEEENS1_10collective13CollectiveMmaINS1_34MainloopSm90TmaGmmaWarpSpecializedILi7ENS5_IJNS4_1CILi4EEENSA_ILi2EEENSA_ILi1EEEEEENS1_35KernelTmaWarpSpecializedCooperativeEEENS5_IJNSA_ILi128EEESH_NSA_ILi64EEEEEENS_10bfloat16_tENS5_IJlSD_lEEESK_SL_NS4_8TiledMMAINS4_8MMA_AtomIJNS4_4SM904GMMA28MMA_64x128x16_F32BF16BF16_SSILNSP_5MajorE0ELSR_0ELNSP_7ScaleInE1ELSS_1EEEEEENS4_6LayoutINS5_IJSC_SD_SD_EEENS5_IJSD_NSA_ILi0EEESX_EEEEENS5_IJNS4_10UnderscoreES10_S10_EEEEENS4_23SM90_TMA_LOAD_MULTICASTENS4_14ComposedLayoutINS4_7SwizzleILi3ELi4ELi3EEENS4_18smem_ptr_flag_bitsILi16EEENSV_INS5_IJNSA_ILi8EEESI_EEENS5_IJSI_SD_EEEEEEEvNS4_8identityES13_S1D_vS1E_EENS_8epilogue10collective6detail29Sm90TmaWarpSpecializedAdapterINS1H_15DefaultEpilogueISK_SL_SL_NS1G_6thread17LinearCombinationISK_Li1EffLNS1L_9ScaleType4KindE0ELNS_15FloatRoundStyleE2ESK_EENS1_15EpilogueDefaultEEEEEvvEEEEvNT_6ParamsE,"",@"SHT_CUDA_INFO"
	.sectionflags	@""
	.align	4


	//----- nvinfo : EIATTR_CUDA_API_VERSION
	.align		4
        /*0000*/ 	.byte	0x04, 0x37
        /*0002*/ 	.short	(.L_21 - .L_20)
.L_20:
        /*0004*/ 	.word	0x00000082


	//----- nvinfo : EIATTR_KPARAM_INFO
	.align		4
.L_21:
        /*0008*/ 	.byte	0x04, 0x17
        /*000a*/ 	.short	(.L_23 - .L_22)
.L_22:
        /*000c*/ 	.word	0x00000000
        /*0010*/ 	.short	0x0000
        /*0012*/ 	.short	0x0070
        /*0014*/ 	.byte	0x00, 0xf0, 0x01, 0x10


	//----- nvinfo : EIATTR_SPARSE_MMA_MASK
	.align		4
.L_23:
        /*0018*/ 	.byte	0x03, 0x50
        /*001a*/ 	.short	0x0000


	//----- nvinfo : EIATTR_MAXREG_COUNT
	.align		4
        /*001c*/ 	.byte	0x03, 0x1b
        /*001e*/ 	.short	0x00a8


	//----- nvinfo : EIATTR_NUM_BARRIERS
	.align		4
        /*0020*/ 	.byte	0x02, 0x4c
        /*0022*/ 	.byte	0x01
	.zero		1


	//----- nvinfo : EIATTR_EXTERNS
	.align		4
        /*0024*/ 	.byte	0x04, 0x0f
        /*0026*/ 	.short	(.L_25 - .L_24)


	//   ....[0]....
	.align		4
.L_24:
        /*0028*/ 	.word	index@(__assertfail)


	//----- nvinfo : EIATTR_MERCURY_ISA_VERSION
	.align		4
.L_25:
        /*002c*/ 	.byte	0x03, 0x5f
        /*002e*/ 	.short	0x0101


	//----- nvinfo : EIATTR_INT_WARP_WIDE_INSTR_OFFSETS
	.align		4
        /*0030*/ 	.byte	0x04, 0x31
        /*0032*/ 	.short	(.L_27 - .L_26)


	//   ....[0]....
.L_26:
        /*0034*/ 	.word	0x00000540


	//   ....[1]....
        /*0038*/ 	.word	0x00000560


	//   ....[2]....
        /*003c*/ 	.word	0x00000710


	//----- nvinfo : EIATTR_COOP_GROUP_MASK_REGIDS
	.align		4
.L_27:
        /*0040*/ 	.byte	0x04, 0x29
        /*0042*/ 	.short	(.L_29 - .L_28)


	//   ....[0]....
.L_28:
        /*0044*/ 	.word	0xffffffff


	//   ....[1]....
        /*0048*/ 	.word	0xffffffff


	//   ....[2]....
        /*004c*/ 	.word	0xffffffff


	//   ....[3]....
        /*0050*/ 	.word	0xffffffff


	//   ....[4]....
        /*0054*/ 	.word	0xffffffff


	//   ....[5]....
        /*0058*/ 	.word	0xffffffff


	//----- nvinfo : EIATTR_COOP_GROUP_INSTR_OFFSETS
	.align		4
.L_29:
        /*005c*/ 	.byte	0x04, 0x28
        /*005e*/ 	.short	(.L_31 - .L_30)


	//   ....[0]....
.L_30:
        /*0060*/ 	.word	0x00000060


	//   ....[1]....
        /*0064*/ 	.word	0x00000070


	//   ....[2]....
        /*0068*/ 	.word	0x00000130


	//   ....[3]....
        /*006c*/ 	.word	0x00000360


	//   ....[4]....
        /*0070*/ 	.word	0x00000880


	//   ....[5]....
        /*0074*/ 	.word	0x00001500


	//----- nvinfo : EIATTR_REG_RECONFIG
	.align		4
.L_31:
        /*0078*/ 	.byte	0x01, 0x54
	.zero		2


	//----- nvinfo : EIATTR_SYSCALL_OFFSETS
	.align		4
        /*007c*/ 	.byte	0x04, 0x46
        /*007e*/ 	.short	(.L_33 - .L_32)


	//   ....[0]....
.L_32:
        /*0080*/ 	.word	0x000016f0


	//----- nvinfo : EIATTR_MBARRIER_INSTR_OFFSETS
	.align		4
.L_33:
        /*0084*/ 	.byte	0x04, 0x39
        /*0086*/ 	.short	(.L_35 - .L_34)


	//   ....[0]....
.L_34:
        /*0088*/ 	.word	0x00000250
        /*008c*/ 	.word	0x000000ff
        /*0090*/ 	.word	0x00000000
        /*0094*/ 	.short	0x0100
        /*0096*/ 	.byte	0x08
	.zero		1


	//   ....[1]....
        /*0098*/ 	.word	0x00000260
        /*009c*/ 	.word	0x000000ff
        /*00a0*/ 	.word	0x00000038
        /*00a4*/ 	.short	0x0100
        /*00a6*/ 	.byte	0x08
	.zero		1


	//   ....[2]....
        /*00a8*/ 	.word	0x00000270
        /*00ac*/ 	.word	0x000000ff
        /*00b0*/ 	.word	0x00000008
        /*00b4*/ 	.short	0x0100
        /*00b6*/ 	.byte	0x08
	.zero		1


	//   ....[3]....
        /*00b8*/ 	.word	0x00000280
        /*00bc*/ 	.word	0x000000ff
        /*00c0*/ 	.word	0x00000040
        /*00c4*/ 	.short	0x0100
        /*00c6*/ 	.byte	0x08
	.zero		1


	//   ....[4]....
        /*00c8*/ 	.word	0x00000290
        /*00cc*/ 	.word	0x000000ff
        /*00d0*/ 	.word	0x00000010
        /*00d4*/ 	.short	0x0100
        /*00d6*/ 	.byte	0x08
	.zero		1


	//   ....[5]....
        /*00d8*/ 	.word	0x000002a0
        /*00dc*/ 	.word	0x000000ff
        /*00e0*/ 	.word	0x00000048
        /*00e4*/ 	.short	0x0100
        /*00e6*/ 	.byte	0x08
	.zero		1


	//   ....[6]....
        /*00e8*/ 	.word	0x000002b0
        /*00ec*/ 	.word	0x000000ff
        /*00f0*/ 	.word	0x00000018
        /*00f4*/ 	.short	0x0100
        /*00f6*/ 	.byte	0x08
	.zero		1


	//   ....[7]....
        /*00f8*/ 	.word	0x000002c0
        /*00fc*/ 	.word	0x000000ff
        /*0100*/ 	.word	0x00000050
        /*0104*/ 	.short	0x0100
        /*0106*/ 	.byte	0x08
	.zero		1


	//   ....[8]....
        /*0108*/ 	.word	0x000002d0
        /*010c*/ 	.word	0x000000ff
        /*0110*/ 	.word	0x00000020
        /*0114*/ 	.short	0x0100
        /*0116*/ 	.byte	0x08
	.zero		1


	//   ....[9]....
        /*0118*/ 	.word	0x000002e0
        /*011c*/ 	.word	0x000000ff
        /*0120*/ 	.word	0x00000058
        /*0124*/ 	.short	0x0100
        /*0126*/ 	.byte	0x08
	.zero		1


	//   ....[10]....
        /*0128*/ 	.word	0x000002f0
        /*012c*/ 	.word	0x000000ff
        /*0130*/ 	.word	0x00000028
        /*0134*/ 	.short	0x0100
        /*0136*/ 	.byte	0x08
	.zero		1


	//   ....[11]....
        /*0138*/ 	.word	0x00000300
        /*013c*/ 	.word	0x000000ff
        /*0140*/ 	.word	0x00000060
        /*0144*/ 	.short	0x0100
        /*0146*/ 	.byte	0x08
	.zero		1


	//   ....[12]....
        /*0148*/ 	.word	0x00000310
        /*014c*/ 	.word	0x000000ff
        /*0150*/ 	.word	0x00000030
        /*0154*/ 	.short	0x0100
        /*0156*/ 	.byte	0x08
	.zero		1


	//   ....[13]....
        /*0158*/ 	.word	0x00000320
        /*015c*/ 	.word	0x000000ff
        /*0160*/ 	.word	0x00000068
        /*0164*/ 	.short	0x0100
        /*0166*/ 	.byte	0x08
	.zero		1


	//   ....[14]....
        /*0168*/ 	.word	0x00000790
        /*016c*/ 	.word	0x000000ff
        /*0170*/ 	.word	0x00000080
        /*0174*/ 	.short	0x0100
        /*0176*/ 	.byte	0x06
	.zero		1


	//   ....[15]....
        /*0178*/ 	.word	0x00000830
        /*017c*/ 	.word	0x000000ff
        /*0180*/ 	.word	0x00000088
        /*0184*/ 	.short	0x0100
        /*0186*/ 	.byte	0x06
	.zero		1


	//   ....[16]....
        /*0188*/ 	.word	0x000017b0
        /*018c*/ 	.word	0x00000003
        /*0190*/ 	.word	0x00000000
        /*0194*/ 	.short	0x010a
        /*0196*/ 	.byte	0x3f
	.zero		1


	//   ....[17]....
        /*0198*/ 	.word	0x00001810
        /*019c*/ 	.word	0x00000003
        /*01a0*/ 	.word	0x00000000
        /*01a4*/ 	.short	0x010a
        /*01a6*/ 	.byte	0x3f
	.zero		1


	//   ....[18]....
        /*01a8*/ 	.word	0x00001b90
        /*01ac*/ 	.word	0x00000005
        /*01b0*/ 	.word	0x00000000
        /*01b4*/ 	.short	0x010a
        /*01b6*/ 	.byte	0x3f
	.zero		1


	//   ....[19]....
        /*01b8*/ 	.word	0x00001bd0
        /*01bc*/ 	.word	0x00000005
        /*01c0*/ 	.word	0x00000000
        /*01c4*/ 	.short	0x010a
        /*01c6*/ 	.byte	0x3f
	.zero		1


	//   ....[20]....
        /*01c8*/ 	.word	0x00001e30
        /*01cc*/ 	.word	0x00000004
        /*01d0*/ 	.word	0x00000000
        /*01d4*/ 	.short	0x0101
        /*01d6*/ 	.byte	0x3f
	.zero		1


	//   ....[21]....
        /*01d8*/ 	.word	0x00002050
        /*01dc*/ 	.word	0x00000000
        /*01e0*/ 	.word	0x00000000
        /*01e4*/ 	.short	0x0101
        /*01e6*/ 	.byte	0x3f
	.zero		1


	//   ....[22]....
        /*01e8*/ 	.word	0x000072d0
        /*01ec*/ 	.word	0x00000015
        /*01f0*/ 	.word	0x00000038
        /*01f4*/ 	.short	0x010a
        /*01f6*/ 	.byte	0x3f
	.zero		1


	//   ....[23]....
        /*01f8*/ 	.word	0x000076f0
        /*01fc*/ 	.word	0x00000006
        /*0200*/ 	.word	0x00000088
        /*0204*/ 	.short	0x0101
        /*0206*/ 	.byte	0x3f
	.zero		1


	//   ....[24]....
        /*0208*/ 	.word	0x00007df0
        /*020c*/ 	.word	0x00000007
        /*0210*/ 	.word	0x00000000
        /*0214*/ 	.short	0x010a
        /*0216*/ 	.byte	0x3f
	.zero		1


	//   ....[25]....
        /*0218*/ 	.word	0x00007e70
        /*021c*/ 	.word	0x00000008
        /*0220*/ 	.word	0x00000000
        /*0224*/ 	.short	0x010a
        /*0226*/ 	.byte	0x3f
	.zero		1


	//   ....[26]....
        /*0228*/ 	.word	0x00007f00
        /*022c*/ 	.word	0x00000009
        /*0230*/ 	.word	0x00000000
        /*0234*/ 	.short	0x010a
        /*0236*/ 	.byte	0x3f
	.zero		1


	//   ....[27]....
        /*0238*/ 	.word	0x00007f90
        /*023c*/ 	.word	0x00000008
        /*0240*/ 	.word	0x00000000
        /*0244*/ 	.short	0x010a
        /*0246*/ 	.byte	0x3f
	.zero		1


	//   ....[28]....
        /*0248*/ 	.word	0x00008020
        /*024c*/ 	.word	0x00000009
        /*0250*/ 	.word	0x00000000
        /*0254*/ 	.short	0x010a
        /*0256*/ 	.byte	0x3f
	.zero		1


	//   ....[29]....
        /*0258*/ 	.word	0x000080b0
        /*025c*/ 	.word	0x00000006
        /*0260*/ 	.word	0x00000000
        /*0264*/ 	.short	0x010a
        /*0266*/ 	.byte	0x3f
	.zero		1


	//   ....[30]....
        /*0268*/ 	.word	0x00008140
        /*026c*/ 	.word	0x00000003
        /*0270*/ 	.word	0x00000000
        /*0274*/ 	.short	0x010a
        /*0276*/ 	.byte	0x3f
	.zero		1


	//   ....[31]....
        /*0278*/ 	.word	0x000081a0
        /*027c*/ 	.word	0x00000003
        /*0280*/ 	.word	0x00000000
        /*0284*/ 	.short	0x010a
        /*0286*/ 	.byte	0x3f
	.zero		1


	//   ....[32]....
        /*0288*/ 	.word	0x000081f0
        /*028c*/ 	.word	0x00000005
        /*0290*/ 	.word	0x00000000
        /*0294*/ 	.short	0x010a
        /*0296*/ 	.byte	0x3f
	.zero		1


	//   ....[33]....
        /*0298*/ 	.word	0x000082c0
        /*029c*/ 	.word	0x00000015
        /*02a0*/ 	.word	0x00000038
        /*02a4*/ 	.short	0x010a
        /*02a6*/ 	.byte	0x3f
	.zero		1


	//   ....[34]....
        /*02a8*/ 	.word	0x00008390
        /*02ac*/ 	.word	0x00000007
        /*02b0*/ 	.word	0x00000000
        /*02b4*/ 	.short	0x010a
        /*02b6*/ 	.byte	0x3f
	.zero		1


	//   ....[35]....
        /*02b8*/ 	.word	0x000083e0
        /*02bc*/ 	.word	0x00000008
        /*02c0*/ 	.word	0x00000000
        /*02c4*/ 	.short	0x010a
        /*02c6*/ 	.byte	0x3f
	.zero		1


	//   ....[36]....
        /*02c8*/ 	.word	0x00008430
        /*02cc*/ 	.word	0x00000009
        /*02d0*/ 	.word	0x00000000
        /*02d4*/ 	.short	0x010a
        /*02d6*/ 	.byte	0x3f
	.zero		1


	//   ....[37]....
        /*02d8*/ 	.word	0x00008480
        /*02dc*/ 	.word	0x00000008
        /*02e0*/ 	.word	0x00000000
        /*02e4*/ 	.short	0x010a
        /*02e6*/ 	.byte	0x3f
	.zero		1


	//   ....[38]....
        /*02e8*/ 	.word	0x000084d0
        /*02ec*/ 	.word	0x00000009
        /*02f0*/ 	.word	0x00000000
        /*02f4*/ 	.short	0x010a
        /*02f6*/ 	.byte	0x3f
	.zero		1


	//   ....[39]....
        /*02f8*/ 	.word	0x00008520
        /*02fc*/ 	.word	0x00000006
        /*0300*/ 	.word	0x00000000
        /*0304*/ 	.short	0x010a
        /*0306*/ 	.byte	0x3f
	.zero		1


	//----- nvinfo : EIATTR_NUM_MBARRIERS
	.align		4
.L_35:
        /*0308*/ 	.byte	0x03, 0x38
        /*030a*/ 	.short	0x0010


	//----- nvinfo : EIATTR_EXIT_INSTR_OFFSETS
	.align		4
        /*030c*/ 	.byte	0x04, 0x1c
        /*030e*/ 	.short	(.L_37 - .L_36)


	//   ....[0]....
.L_36:
        /*0310*/ 	.word	0x00000a50


	//   ....[1]....
        /*0314*/ 	.word	0x00001260


	//   ....[2]....
        /*0318*/ 	.word	0x00006940


	//   ....[3]....
        /*031c*/ 	.word	0x00006ea0


	//   ....[4]....
        /*0320*/ 	.word	0x00008190


	//----- nvinfo : EIATTR_MAX_THREADS
	.align		4
.L_37:
        /*0324*/ 	.byte	0x04, 0x05
        /*0326*/ 	.short	(.L_39 - .L_38)
.L_38:
        /*0328*/ 	.word	0x00000180
        /*032c*/ 	.word	0x00000001
        /*0330*/ 	.word	0x00000001


	//----- nvinfo : EIATTR_CRS_STACK_SIZE
	.align		4
.L_39:
        /*0334*/ 	.byte	0x04, 0x1e
        /*0336*/ 	.short	(.L_41 - .L_40)
.L_40:
        /*0338*/ 	.word	0x00000000


	//----- nvinfo : EIATTR_CBANK_PARAM_SIZE
	.align		4
.L_41:
        /*033c*/ 	.byte	0x03, 0x19
        /*033e*/ 	.short	0x0470


	//----- nvinfo : EIATTR_PARAM_CBANK
	.align		4
        /*0340*/ 	.byte	0x04, 0x0a
        /*0342*/ 	.short	(.L_43 - .L_42)
	.align		4
.L_42:
        /*0344*/ 	.word	index@(.nv.constant0._ZN7cutlass13device_kernelINS_4gemm6kernel13GemmUniversalIN4cute5tupleIJiiiiEEENS1_10collective13CollectiveMmaINS1_34MainloopSm90TmaGmmaWarpSpecializedILi7ENS5_IJNS4_1CILi4EEENSA_ILi2EEENSA_ILi1EEEEEENS1_35KernelTmaWarpSpecializedCooperativeEEENS5_IJNSA_ILi128EEESH_NSA_ILi64EEEEEENS_10bfloat16_tENS5_IJlSD_lEEESK_SL_NS4_8TiledMMAINS4_8MMA_AtomIJNS4_4SM904GMMA28MMA_64x128x16_F32BF16BF16_SSILNSP_5MajorE0ELSR_0ELNSP_7ScaleInE1ELSS_1EEEEEENS4_6LayoutINS5_IJSC_SD_SD_EEENS5_IJSD_NSA_ILi0EEESX_EEEEENS5_IJNS4_10UnderscoreES10_S10_EEEEENS4_23SM90_TMA_LOAD_MULTICASTENS4_14ComposedLayoutINS4_7SwizzleILi3ELi4ELi3EEENS4_18smem_ptr_flag_bitsILi16EEENSV_INS5_IJNSA_ILi8EEESI_EEENS5_IJSI_SD_EEEEEEEvNS4_8identityES13_S1D_vS1E_EENS_8epilogue10collective6detail29Sm90TmaWarpSpecializedAdapterINS1H_15DefaultEpilogueISK_SL_SL_NS1G_6thread17LinearCombinationISK_Li1EffLNS1L_9ScaleType4KindE0ELNS_15FloatRoundStyleE2ESK_EENS1_15EpilogueDefaultEEEEEvvEEEEvNT_6ParamsE)
        /*0348*/ 	.short	0x0210
        /*034a*/ 	.short	0x0470


	//----- nvinfo : EIATTR_SW_WAR
	.align		4
.L_43:
        /*034c*/ 	.byte	0x04, 0x36
        /*034e*/ 	.short	(.L_45 - .L_44)
.L_44:
        /*0350*/ 	.word	0x00000008
.L_45:


//--------------------- .nv.callgraph             --------------------------
	.section	.nv.callgraph,"",@"SHT_CUDA_CALLGRAPH"
	.align	4
	.sectionentsize	8
	.align		4
        /*0000*/ 	.word	0x00000000
	.align		4
        /*0004*/ 	.word	0xffffffff
	.align		4
        /*0008*/ 	.word	index@(_ZN7cutlass13device_kernelINS_4gemm6kernel13GemmUniversalIN4cute5tupleIJiiiiEEENS1_10collective13CollectiveMmaINS1_34MainloopSm90TmaGmmaWarpSpecializedILi7ENS5_IJNS4_1CILi4EEENSA_ILi2EEENSA_ILi1EEEEEENS1_35KernelTmaWarpSpecializedCooperativeEEENS5_IJNSA_ILi128EEESH_NSA_ILi64EEEEEENS_10bfloat16_tENS5_IJlSD_lEEESK_SL_NS4_8TiledMMAINS4_8MMA_AtomIJNS4_4SM904GMMA28MMA_64x128x16_F32BF16BF16_SSILNSP_5MajorE0ELSR_0ELNSP_7ScaleInE1ELSS_1EEEEEENS4_6LayoutINS5_IJSC_SD_SD_EEENS5_IJSD_NSA_ILi0EEESX_EEEEENS5_IJNS4_10UnderscoreES10_S10_EEEEENS4_23SM90_TMA_LOAD_MULTICASTENS4_14ComposedLayoutINS4_7SwizzleILi3ELi4ELi3EEENS4_18smem_ptr_flag_bitsILi16EEENSV_INS5_IJNSA_ILi8EEESI_EEENS5_IJSI_SD_EEEEEEEvNS4_8identityES13_S1D_vS1E_EENS_8epilogue10collective6detail29Sm90TmaWarpSpecializedAdapterINS1H_15DefaultEpilogueISK_SL_SL_NS1G_6thread17LinearCombinationISK_Li1EffLNS1L_9ScaleType4KindE0ELNS_15FloatRoundStyleE2ESK_EENS1_15EpilogueDefaultEEEEEvvEEEEvNT_6ParamsE)
	.align		4
        /*000c*/ 	.word	index@(__assertfail)
	.align		4
        /*0010*/ 	.word	0x00000000
	.align		4
        /*0014*/ 	.word	0xfffffffe
	.align		4
        /*0018*/ 	.word	0x00000000
	.align		4
        /*001c*/ 	.word	0xfffffffd
	.align		4
        /*0020*/ 	.word	0x00000000
	.align		4
        /*0024*/ 	.word	0xfffffffc


//--------------------- .nv.constant4             --------------------------
	.section	.nv.constant4,"a",@progbits
	.align	8
	.align		8
.nv.constant4:
        /*0000*/ 	.dword	__assertfail
	.align		8
        /*0008*/ 	.dword	__unnamed_1
	.align		8
        /*0010*/ 	.dword	_ZN40_INTERNAL_19919f69_4_k_cu_59f3cbda_265514cuda3std3__45__cpo5beginE
	.align		8
        /*0018*/ 	.dword	_ZN40_INTERNAL_19919f69_4_k_cu_59f3cbda_265514cuda3std3__45__cpo3endE
	.align		8
        /*0020*/ 	.dword	_ZN40_INTERNAL_19919f69_4_k_cu_59f3cbda_265514cuda3std3__45__cpo6cbeginE
	.align		8
        /*0028*/ 	.dword	_ZN40_INTERNAL_19919f69_4_k_cu_59f3cbda_265514cuda3std3__45__cpo4cendE
	.align		8
        /*0030*/ 	.dword	_ZN40_INTERNAL_19919f69_4_k_cu_59f3cbda_265514cuda3std3__442_GLOBAL__N__19919f69_4_k_cu_59f3cbda_265516ignoreE
	.align		8
        /*0038*/ 	.dword	_ZN40_INTERNAL_19919f69_4_k_cu_59f3cbda_265514cuda3std3__419piecewise_constructE
	.align		8
        /*0040*/ 	.dword	_ZN40_INTERNAL_19919f69_4_k_cu_59f3cbda_265514cuda3std3__48in_placeE
	.align		8
        /*0048*/ 	.dword	_ZN40_INTERNAL_19919f69_4_k_cu_59f3cbda_265514cuda3std6ranges3__45__cpo4swapE
	.align		8
        /*0050*/ 	.dword	_ZN40_INTERNAL_19919f69_4_k_cu_59f3cbda_265514cuda3std6ranges3__45__cpo9iter_moveE
	.align		8
        /*0058*/ 	.dword	_ZN40_INTERNAL_19919f69_4_k_cu_59f3cbda_265514cute7productE
	.align		8
        /*0060*/ 	.dword	_ZN40_INTERNAL_19919f69_4_k_cu_59f3cbda_265514cute1_E
	.align		8
        /*0068*/ 	.dword	$str$22
	.align		8
        /*0070*/ 	.dword	$str$23


//--------------------- .text._ZN7cutlass13device_kernelINS_4gemm6kernel13GemmUniversalIN4cute5tupleIJiiiiEEENS1_10collective13CollectiveMmaINS1_34MainloopSm90TmaGmmaWarpSpecializedILi7ENS5_IJNS4_1CILi4EEENSA_ILi2EEENSA_ILi1EEEEEENS1_35KernelTmaWarpSpecializedCooperativeEEENS5_IJNSA_ILi128EEESH_NSA_ILi64EEEEEENS_10bfloat16_tENS5_IJlSD_lEEESK_SL_NS4_8TiledMMAINS4_8MMA_AtomIJNS4_4SM904GMMA28MMA_64x128x16_F32BF16BF16_SSILNSP_5MajorE0ELSR_0ELNSP_7ScaleInE1ELSS_1EEEEEENS4_6LayoutINS5_IJSC_SD_SD_EEENS5_IJSD_NSA_ILi0EEESX_EEEEENS5_IJNS4_10UnderscoreES10_S10_EEEEENS4_23SM90_TMA_LOAD_MULTICASTENS4_14ComposedLayoutINS4_7SwizzleILi3ELi4ELi3EEENS4_18smem_ptr_flag_bitsILi16EEENSV_INS5_IJNSA_ILi8EEESI_EEENS5_IJSI_SD_EEEEEEEvNS4_8identityES13_S1D_vS1E_EENS_8epilogue10collective6detail29Sm90TmaWarpSpecializedAdapterINS1H_15DefaultEpilogueISK_SL_SL_NS1G_6thread17LinearCombinationISK_Li1EffLNS1L_9ScaleType4KindE0ELNS_15FloatRoundStyleE2ESK_EENS1_15EpilogueDefaultEEEEEvvEEEEvNT_6ParamsE --------------------------
	.section	.text._ZN7cutlass13device_kernelINS_4gemm6kernel13GemmUniversalIN4cute5tupleIJiiiiEEENS1_10collective13CollectiveMmaINS1_34MainloopSm90TmaGmmaWarpSpecializedILi7ENS5_IJNS4_1CILi4EEENSA_ILi2EEENSA_ILi1EEEEEENS1_35KernelTmaWarpSpecializedCooperativeEEENS5_IJNSA_ILi128EEESH_NSA_ILi64EEEEEENS_10bfloat16_tENS5_IJlSD_lEEESK_SL_NS4_8TiledMMAINS4_8MMA_AtomIJNS4_4SM904GMMA28MMA_64x128x16_F32BF16BF16_SSILNSP_5MajorE0ELSR_0ELNSP_7ScaleInE1ELSS_1EEEEEENS4_6LayoutINS5_IJSC_SD_SD_EEENS5_IJSD_NSA_ILi0EEESX_EEEEENS5_IJNS4_10UnderscoreES10_S10_EEEEENS4_23SM90_TMA_LOAD_MULTICASTENS4_14ComposedLayoutINS4_7SwizzleILi3ELi4ELi3EEENS4_18smem_ptr_flag_bitsILi16EEENSV_INS5_IJNSA_ILi8EEESI_EEENS5_IJSI_SD_EEEEEEEvNS4_8identityES13_S1D_vS1E_EENS_8epilogue10collective6detail29Sm90TmaWarpSpecializedAdapterINS1H_15DefaultEpilogueISK_SL_SL_NS1G_6thread17LinearCombinationISK_Li1EffLNS1L_9ScaleType4KindE0ELNS_15FloatRoundStyleE2ESK_EENS1_15EpilogueDefaultEEEEEvvEEEEvNT_6ParamsE,"ax",@progbits
	.align	128
.text._ZN7cutlass13device_kernelINS_4gemm6kernel13GemmUniversalIN4cute5tupleIJiiiiEEENS1_10collective13CollectiveMmaINS1_34MainloopSm90TmaGmmaWarpSpecializedILi7ENS5_IJNS4_1CILi4EEENSA_ILi2EEENSA_ILi1EEEEEENS1_35KernelTmaWarpSpecializedCooperativeEEENS5_IJNSA_ILi128EEESH_NSA_ILi64EEEEEENS_10bfloat16_tENS5_IJlSD_lEEESK_SL_NS4_8TiledMMAINS4_8MMA_AtomIJNS4_4SM904GMMA28MMA_64x128x16_F32BF16BF16_SSILNSP_5MajorE0ELSR_0ELNSP_7ScaleInE1ELSS_1EEEEEENS4_6LayoutINS5_IJSC_SD_SD_EEENS5_IJSD_NSA_ILi0EEESX_EEEEENS5_IJNS4_10UnderscoreES10_S10_EEEEENS4_23SM90_TMA_LOAD_MULTICASTENS4_14ComposedLayoutINS4_7SwizzleILi3ELi4ELi3EEENS4_18smem_ptr_flag_bitsILi16EEENSV_INS5_IJNSA_ILi8EEESI_EEENS5_IJSI_SD_EEEEEEEvNS4_8identityES13_S1D_vS1E_EENS_8epilogue10collective6detail29Sm90TmaWarpSpecializedAdapterINS1H_15DefaultEpilogueISK_SL_SL_NS1G_6thread17LinearCombinationISK_Li1EffLNS1L_9ScaleType4KindE0ELNS_15FloatRoundStyleE2ESK_EENS1_15EpilogueDefaultEEEEEvvEEEEvNT_6ParamsE:
        .type           _ZN7cutlass13device_kernelINS_4gemm6kernel13GemmUniversalIN4cute5tupleIJiiiiEEENS1_10collective13CollectiveMmaINS1_34MainloopSm90TmaGmmaWarpSpecializedILi7ENS5_IJNS4_1CILi4EEENSA_ILi2EEENSA_ILi1EEEEEENS1_35KernelTmaWarpSpecializedCooperativeEEENS5_IJNSA_ILi128EEESH_NSA_ILi64EEEEEENS_10bfloat16_tENS5_IJlSD_lEEESK_SL_NS4_8TiledMMAINS4_8MMA_AtomIJNS4_4SM904GMMA28MMA_64x128x16_F32BF16BF16_SSILNSP_5MajorE0ELSR_0ELNSP_7ScaleInE1ELSS_1EEEEEENS4_6LayoutINS5_IJSC_SD_SD_EEENS5_IJSD_NSA_ILi0EEESX_EEEEENS5_IJNS4_10UnderscoreES10_S10_EEEEENS4_23SM90_TMA_LOAD_MULTICASTENS4_14ComposedLayoutINS4_7SwizzleILi3ELi4ELi3EEENS4_18smem_ptr_flag_bitsILi16EEENSV_INS5_IJNSA_ILi8EEESI_EEENS5_IJSI_SD_EEEEEEEvNS4_8identityES13_S1D_vS1E_EENS_8epilogue10collective6detail29Sm90TmaWarpSpecializedAdapterINS1H_15DefaultEpilogueISK_SL_SL_NS1G_6thread17LinearCombinationISK_Li1EffLNS1L_9ScaleType4KindE0ELNS_15FloatRoundStyleE2ESK_EENS1_15EpilogueDefaultEEEEEvvEEEEvNT_6ParamsE,@function
        .size           _ZN7cutlass13device_kernelINS_4gemm6kernel13GemmUniversalIN4cute5tupleIJiiiiEEENS1_10collective13CollectiveMmaINS1_34MainloopSm90TmaGmmaWarpSpecializedILi7ENS5_IJNS4_1CILi4EEENSA_ILi2EEENSA_ILi1EEEEEENS1_35KernelTmaWarpSpecializedCooperativeEEENS5_IJNSA_ILi128EEESH_NSA_ILi64EEEEEENS_10bfloat16_tENS5_IJlSD_lEEESK_SL_NS4_8TiledMMAINS4_8MMA_AtomIJNS4_4SM904GMMA28MMA_64x128x16_F32BF16BF16_SSILNSP_5MajorE0ELSR_0ELNSP_7ScaleInE1ELSS_1EEEEEENS4_6LayoutINS5_IJSC_SD_SD_EEENS5_IJSD_NSA_ILi0EEESX_EEEEENS5_IJNS4_10UnderscoreES10_S10_EEEEENS4_23SM90_TMA_LOAD_MULTICASTENS4_14ComposedLayoutINS4_7SwizzleILi3ELi4ELi3EEENS4_18smem_ptr_flag_bitsILi16EEENSV_INS5_IJNSA_ILi8EEESI_EEENS5_IJSI_SD_EEEEEEEvNS4_8identityES13_S1D_vS1E_EENS_8epilogue10collective6detail29Sm90TmaWarpSpecializedAdapterINS1H_15DefaultEpilogueISK_SL_SL_NS1G_6thread17LinearCombinationISK_Li1EffLNS1L_9ScaleType4KindE0ELNS_15FloatRoundStyleE2ESK_EENS1_15EpilogueDefaultEEEEEvvEEEEvNT_6ParamsE,(.L_x_205 - _ZN7cutlass13device_kernelINS_4gemm6kernel13GemmUniversalIN4cute5tupleIJiiiiEEENS1_10collective13CollectiveMmaINS1_34MainloopSm90TmaGmmaWarpSpecializedILi7ENS5_IJNS4_1CILi4EEENSA_ILi2EEENSA_ILi1EEEEEENS1_35KernelTmaWarpSpecializedCooperativeEEENS5_IJNSA_ILi128EEESH_NSA_ILi64EEEEEENS_10bfloat16_tENS5_IJlSD_lEEESK_SL_NS4_8TiledMMAINS4_8MMA_AtomIJNS4_4SM904GMMA28MMA_64x128x16_F32BF16BF16_SSILNSP_5MajorE0ELSR_0ELNSP_7ScaleInE1ELSS_1EEEEEENS4_6LayoutINS5_IJSC_SD_SD_EEENS5_IJSD_NSA_ILi0EEESX_EEEEENS5_IJNS4_10UnderscoreES10_S10_EEEEENS4_23SM90_TMA_LOAD_MULTICASTENS4_14ComposedLayoutINS4_7SwizzleILi3ELi4ELi3EEENS4_18smem_ptr_flag_bitsILi16EEENSV_INS5_IJNSA_ILi8EEESI_EEENS5_IJSI_SD_EEEEEEEvNS4_8identityES13_S1D_vS1E_EENS_8epilogue10collective6detail29Sm90TmaWarpSpecializedAdapterINS1H_15DefaultEpilogueISK_SL_SL_NS1G_6thread17LinearCombinationISK_Li1EffLNS1L_9ScaleType4KindE0ELNS_15FloatRoundStyleE2ESK_EENS1_15EpilogueDefaultEEEEEvvEEEEvNT_6ParamsE)
        .other          _ZN7cutlass13device_kernelINS_4gemm6kernel13GemmUniversalIN4cute5tupleIJiiiiEEENS1_10collective13CollectiveMmaINS1_34MainloopSm90TmaGmmaWarpSpecializedILi7ENS5_IJNS4_1CILi4EEENSA_ILi2EEENSA_ILi1EEEEEENS1_35KernelTmaWarpSpecializedCooperativeEEENS5_IJNSA_ILi128EEESH_NSA_ILi64EEEEEENS_10bfloat16_tENS5_IJlSD_lEEESK_SL_NS4_8TiledMMAINS4_8MMA_AtomIJNS4_4SM904GMMA28MMA_64x128x16_F32BF16BF16_SSILNSP_5MajorE0ELSR_0ELNSP_7ScaleInE1ELSS_1EEEEEENS4_6LayoutINS5_IJSC_SD_SD_EEENS5_IJSD_NSA_ILi0EEESX_EEEEENS5_IJNS4_10UnderscoreES10_S10_EEEEENS4_23SM90_TMA_LOAD_MULTICASTENS4_14ComposedLayoutINS4_7SwizzleILi3ELi4ELi3EEENS4_18smem_ptr_flag_bitsILi16EEENSV_INS5_IJNSA_ILi8EEESI_EEENS5_IJSI_SD_EEEEEEEvNS4_8identityES13_S1D_vS1E_EENS_8epilogue10collective6detail29Sm90TmaWarpSpecializedAdapterINS1H_15DefaultEpilogueISK_SL_SL_NS1G_6thread17LinearCombinationISK_Li1EffLNS1L_9ScaleType4KindE0ELNS_15FloatRoundStyleE2ESK_EENS1_15EpilogueDefaultEEEEEvvEEEEvNT_6ParamsE,@"STO_CUDA_ENTRY STV_DEFAULT"
_ZN7cutlass13device_kernelINS_4gemm6kernel13GemmUniversalIN4cute5tupleIJiiiiEEENS1_10collective13CollectiveMmaINS1_34MainloopSm90TmaGmmaWarpSpecializedILi7ENS5_IJNS4_1CILi4EEENSA_ILi2EEENSA_ILi1EEEEEENS1_35KernelTmaWarpSpecializedCooperativeEEENS5_IJNSA_ILi128EEESH_NSA_ILi64EEEEEENS_10bfloat16_tENS5_IJlSD_lEEESK_SL_NS4_8TiledMMAINS4_8MMA_AtomIJNS4_4SM904GMMA28MMA_64x128x16_F32BF16BF16_SSILNSP_5MajorE0ELSR_0ELNSP_7ScaleInE1ELSS_1EEEEEENS4_6LayoutINS5_IJSC_SD_SD_EEENS5_IJSD_NSA_ILi0EEESX_EEEEENS5_IJNS4_10UnderscoreES10_S10_EEEEENS4_23SM90_TMA_LOAD_MULTICASTENS4_14ComposedLayoutINS4_7SwizzleILi3ELi4ELi3EEENS4_18smem_ptr_flag_bitsILi16EEENSV_INS5_IJNSA_ILi8EEESI_EEENS5_IJSI_SD_EEEEEEEvNS4_8identityES13_S1D_vS1E_EENS_8epilogue10collective6detail29Sm90TmaWarpSpecializedAdapterINS1H_15DefaultEpilogueISK_SL_SL_NS1G_6thread17LinearCombinationISK_Li1EffLNS1L_9ScaleType4KindE0ELNS_15FloatRoundStyleE2ESK_EENS1_15EpilogueDefaultEEEEEvvEEEEvNT_6ParamsE:
[----:B------:R-:W0:Y:S01]  /*0000*/  LDC R1, c[0x0][0x28] ;  /* 0x00000a00ff017b82 */ /* 0x000e220000000800 */
[----:B------:R-:W1:Y:S01]  /*0010*/  S2R R95, SR_TID.X ;  /* 0x00000000005f7919 */ /* 0x000e620000002100 */
[----:B------:R-:W-:Y:S01]  /*0020*/  ELECT P0, URZ, PT ;  /* 0x00000000003f782f */ /* 0x000fe20003800000 */
[----:B------:R-:W-:Y:S01]  /*0030*/  BSSY B0, `(.L_x_0) ;  /* 0x000000f000007945 */ /* 0x000fe20003800000 */
[--C-:B-1----:R-:W-:Y:S02]  /*0040*/  SHF.R.U32.HI R0, RZ, 0x5, R95.reuse ;  /* 0x00000005ff007819 */ /* 0x102fe4000001165f */
[----:B------:R-:W-:-:S03]  /*0050*/  SHF.R.U32.HI R7, RZ, 0x7, R95 ;  /* 0x00000007ff077819 */ /* 0x000fc6000001165f */
[----:B------:R-:W1:Y:S04]  /*0060*/  SHFL.IDX PT, R3, R0, RZ, 0x1f ;  /* 0x00001fff00037589 */ /* 0x000e6800000e0000 */
[----:B------:R2:W3:Y:S01]  /*0070*/  SHFL.IDX PT, R2, R7, RZ, 0x1f ;  /* 0x00001fff07027589 */ /* 0x0004e200000e0000 */
[----:B-1----:R-:W-:-:S13]  /*0080*/  ISETP.NE.OR P0, PT, R3, RZ, !P0 ;  /* 0x000000ff0300720c */ /* 0x002fda0004705670 */
[----:B0-23--:R-:W-:Y:S05]  /*0090*/  @P0 BRA `(.L_x_1) ;  /* 0x0000000000200947 */ /* 0x00dfea0003800000 */
[----:B------:R-:W-:Y:S02]  /*00a0*/  ULDC.64 UR4, c[0x0][0x198] ;  /* 0x0000660000047ab9 */ /* 0x000fe40000000a00 */
[----:B------:R-:W-:Y:S02]  /*00b0*/  UIADD3 UR6, UP0, UR4, 0xf0, URZ ;  /* 0x000000f004067890 */ /* 0x000fe4000ff1e03f */
[----:B------:R-:W-:Y:S02]  /*00c0*/  UIADD3 UR4, UP1, UR4, 0x1f0, URZ ;  /* 0x000001f004047890 */ /* 0x000fe4000ff3e03f */
[----:B------:R-:W-:Y:S02]  /*00d0*/  UIADD3.X UR7, URZ, UR5, URZ, UP0, !UPT ;  /* 0x000000053f077290 */ /* 0x000fe400087fe43f */
[----:B------:R-:W-:-:S07]  /*00e0*/  UIADD3.X UR5, URZ, UR5, URZ, UP1, !UPT ;  /* 0x000000053f057290 */ /* 0x000fce0008ffe43f */
[----:B------:R0:W-:Y:S02]  /*00f0*/  UTMACCTL.PF [UR6] ;  /* 0x00000000060079b9 */ /* 0x0001e40008040000 */
[----:B------:R0:W-:Y:S02]  /*0100*/  UTMACCTL.PF [UR4] ;  /* 0x00000000040079b9 */ /* 0x0001e40008040000 */
[----:B0-----:R-:W-:Y:S01]  /*0110*/  NOP ;  /* 0x0000000000007918 */ /* 0x001fe20000000000 */
.L_x_1:
[----:B------:R-:W-:Y:S05]  /*0120*/  BSYNC B0 ;  /* 0x0000000000007941 */ /* 0x000fea0003800000 */
.L_x_0:
[----:B------:R-:W0:Y:S01]  /*0130*/  SHFL.IDX PT, R5, R0, RZ, 0x1f ;  /* 0x00001fff00057589 */ /* 0x000e2200000e0000 */
[----:B------:R-:W-:-:S04]  /*0140*/  SHF.R.S32.HI R4, RZ, 0x1f, R95 ;  /* 0x0000001fff047819 */ /* 0x000fc8000001145f */
[----:B------:R-:W-:Y:S02]  /*0150*/  LEA.HI R4, R4, R95, RZ, 0x7 ;  /* 0x0000005f04047211 */ /* 0x000fe400078f38ff */
[----:B0-----:R-:W-:-:S13]  /*0160*/  ISETP.NE.AND P0, PT, R5, RZ, PT ;  /* 0x000000ff0500720c */ /* 0x001fda0003f05270 */
[----:B------:R-:W-:Y:S05]  /*0170*/  @P0 BRA `(.L_x_2) ;  /* 0x0000000000700947 */ /* 0x000fea0003800000 */
[----:B------:R-:W0:Y:S01]  /*0180*/  S2UR UR8, SR_CgaCtaId ;  /* 0x00000000000879c3 */ /* 0x000e220000008800 */
[----:B------:R-:W-:Y:S01]  /*0190*/  UMOV UR4, 0x400 ;  /* 0x0000040000047882 */ /* 0x000fe20000000000 */
[----:B------:R-:W-:Y:S01]  /*01a0*/  UMOV UR5, 0x1 ;  /* 0x0000000100057882 */ /* 0x000fe20000000000 */
[----:B------:R-:W-:Y:S01]  /*01b0*/  UMOV UR6, 0xa ;  /* 0x0000000a00067882 */ /* 0x000fe20000000000 */
[----:B------:R-:W-:Y:S01]  /*01c0*/  ELECT P0, URZ, PT ;  /* 0x00000000003f782f */ /* 0x000fe20003800000 */
[----:B------:R-:W-:-:S04]  /*01d0*/  UIADD3 UR6, -UR6, 0x100000, URZ ;  /* 0x0010000006067890 */ /* 0x000fc8000fffe13f */
[----:B------:R-:W-:Y:S02]  /*01e0*/  USHF.L.U32 UR7, UR6, 0xb, URZ ;  /* 0x0000000b06077899 */ /* 0x000fe4000800063f */
[----:B------:R-:W-:Y:S02]  /*01f0*/  USHF.L.U32 UR6, UR6, 0x1, URZ ;  /* 0x0000000106067899 */ /* 0x000fe4000800063f */
[----:B0-----:R-:W-:Y:S02]  /*0200*/  ULEA UR8, UR8, UR4, 0x18 ;  /* 0x0000000408087291 */ /* 0x001fe4000f8ec03f */
[----:B------:R-:W-:-:S04]  /*0210*/  UIADD3 UR4, -UR5, 0x100000, URZ ;  /* 0x0010000005047890 */ /* 0x000fc8000fffe13f */
[----:B------:R-:W-:Y:S02]  /*0220*/  USHF.L.U32 UR5, UR4, 0xb, URZ ;  /* 0x0000000b04057899 */ /* 0x000fe4000800063f */
[----:B------:R-:W-:Y:S01]  /*0230*/  USHF.L.U32 UR4, UR4, 0x1, URZ ;  /* 0x0000000104047899 */ /* 0x000fe2000800063f */
[----:B------:R-:W0:Y:S11]  /*0240*/  FENCE.VIEW.ASYNC.S ;  /* 0x00000000000073c6 */ /* 0x000e360000000000 */
[----:B0-----:R0:W1:Y:S01]  /*0250*/  SYNCS.EXCH.64 URZ, [UR8], UR4 ;  /* 0x00000004083f75b2 */ /* 0x0010620008000100 */
[----:B------:R0:W2:Y:S01]  /*0260*/  SYNCS.EXCH.64 URZ, [UR8+0x38], UR6 ;  /* 0x00003806083f75b2 */ /* 0x0000a20008000100 */
[----:B------:R0:W3:Y:S01]  /*0270*/  SYNCS.EXCH.64 URZ, [UR8+0x8], UR4 ;  /* 0x00000804083f75b2 */ /* 0x0000e20008000100 */
[----:B------:R0:W4:Y:S01]  /*0280*/  SYNCS.EXCH.64 URZ, [UR8+0x40], UR6 ;  /* 0x00004006083f75b2 */ /* 0x0001220008000100 */
[----:B------:R0:W0:Y:S01]  /*0290*/  SYNCS.EXCH.64 URZ, [UR8+0x10], UR4 ;  /* 0x00001004083f75b2 */ /* 0x0000220008000100 */
        /* <DEDUP_REMOVED lines=9> */
[----:B------:R-:W-:Y:S01]  /*0330*/  NOP ;  /* 0x0000000000007918 */ /* 0x000fe20000000000 */
.L_x_2:
[----:B0-----:R-:W0:Y:S01]  /*0340*/  S2UR UR8, SR_CTAID.X ;  /* 0x00000000000879c3 */ /* 0x001e220000002500 */
[----:B------:R-:W-:Y:S01]  /*0350*/  LOP3.LUT R4, R4, 0xffffff80, RZ, 0xc0, !PT ;  /* 0xffffff8004047812 */ /* 0x000fe200078ec0ff */
[----:B------:R-:W5:Y:S01]  /*0360*/  SHFL.IDX PT, R0, R0, RZ, 0x1f ;  /* 0x00001fff00007589 */ /* 0x000f6200000e0000 */
[----:B------:R-:W-:Y:S01]  /*0370*/  SHF.R.S32.HI R10, RZ, 0x1f, R5 ;  /* 0x0000001fff0a7819 */ /* 0x000fe20000011405 */
[----:B------:R-:W-:Y:S01]  /*0380*/  ULDC UR4, c[0x0][0x150] ;  /* 0x0000540000047ab9 */ /* 0x000fe20000000800 */
[----:B------:R-:W-:Y:S01]  /*0390*/  ELECT P0, URZ, PT ;  /* 0x00000000003f782f */ /* 0x000fe20003800000 */
[----:B------:R-:W-:Y:S01]  /*03a0*/  IMAD.IADD R8, R95, 0x1, -R4 ;  /* 0x000000015f087824 */ /* 0x000fe200078e0a04 */
[----:B------:R-:W-:Y:S01]  /*03b0*/  LEA.HI R10, R10, R5, RZ, 0x2 ;  /* 0x000000050a0a7211 */ /* 0x000fe200078f10ff */
[----:B------:R-:W1:Y:S01]  /*03c0*/  S2R R4, SR_CTAID.Y ;  /* 0x0000000000047919 */ /* 0x000e620000002600 */
[----:B------:R-:W2:Y:S01]  /*03d0*/  LDC R12, c[0x0][0x144] ;  /* 0x00005100ff0c7b82 */ /* 0x000ea20000000800 */
[----:B------:R-:W-:Y:S01]  /*03e0*/  NOP ;  /* 0x0000000000007918 */ /* 0x000fe20000000000 */
[----:B------:R-:W-:Y:S01]  /*03f0*/  SHF.R.S32.HI R9, RZ, 0x1f, R8 ;  /* 0x0000001fff097819 */ /* 0x000fe20000011408 */
[----:B------:R-:W-:Y:S01]  /*0400*/  NOP ;  /* 0x0000000000007918 */ /* 0x000fe20000000000 */
[----:B------:R-:W-:Y:S01]  /*0410*/  LOP3.LUT R10, R10, 0x3ffffffc, RZ, 0xc0, !PT ;  /* 0x3ffffffc0a0a7812 */ /* 0x000fe200078ec0ff */
[----:B------:R-:W-:Y:S01]  /*0420*/  IMAD.MOV.U32 R22, RZ, RZ, 0x1 ;  /* 0x00000001ff167424 */ /* 0x000fe200078e00ff */
[----:B------:R-:W-:-:S02]  /*0430*/  LEA.HI R9, R9, R8, RZ, 0x3 ;  /* 0x0000000809097211 */ /* 0x000fc400078f18ff */
[----:B------:R-:W3:Y:S01]  /*0440*/  LDC R13, c[0x0][0x140] ;  /* 0x00005000ff0d7b82 */ /* 0x000ee20000000800 */
[----:B------:R-:W-:Y:S01]  /*0450*/  IMAD.IADD R10, R5, 0x1, -R10 ;  /* 0x00000001050a7824 */ /* 0x000fe200078e0a0a */
[--C-:B------:R-:W-:Y:S02]  /*0460*/  SHF.R.S32.HI R6, RZ, 0x3, R9.reuse ;  /* 0x00000003ff067819 */ /* 0x100fe40000011409 */
[----:B------:R-:W-:Y:S02]  /*0470*/  SHF.R.S32.HI R9, RZ, 0x1f, R9 ;  /* 0x0000001fff097819 */ /* 0x000fe40000011409 */
[----:B------:R-:W-:Y:S02]  /*0480*/  ISETP.NE.AND P3, PT, R2, RZ, PT ;  /* 0x000000ff0200720c */ /* 0x000fe40003f65270 */
[----:B0-----:R-:W-:Y:S02]  /*0490*/  I2FP.F32.U32 R11, UR8 ;  /* 0x00000008000b7c45 */ /* 0x001fe40008201000 */
[----:B------:R-:W-:-:S02]  /*04a0*/  LEA.HI R9, R9, R6, RZ, 0x2 ;  /* 0x0000000609097211 */ /* 0x000fc400078f10ff */
[----:B-----5:R-:W-:Y:S01]  /*04b0*/  ISETP.NE.OR P0, PT, R0, RZ, !P0 ;  /* 0x000000ff0000720c */ /* 0x020fe20004705670 */
[----:B------:R-:W-:Y:S01]  /*04c0*/  FMUL R11, R11, UR4 ;  /* 0x000000040b0b7c20 */ /* 0x000fe20008400000 */
[----:B------:R-:W-:Y:S01]  /*04d0*/  LOP3.LUT R9, R9, 0xfffffffc, RZ, 0xc0, !PT ;  /* 0xfffffffc09097812 */ /* 0x000fe200078ec0ff */
[----:B------:R-:W-:Y:S01]  /*04e0*/  ULDC UR4, c[0x0][0x154] ;  /* 0x0000550000047ab9 */ /* 0x000fe20000000800 */
[----:B------:R-:W-:-:S03]  /*04f0*/  SHF.R.S32.HI R0, RZ, 0x1f, R3 ;  /* 0x0000001fff007819 */ /* 0x000fc60000011403 */
[----:B------:R-:W0:Y:S01]  /*0500*/  F2I.U32.TRUNC.NTZ R11, R11 ;  /* 0x0000000b000b7305 */ /* 0x000e22000020f000 */
[----:B------:R-:W-:Y:S01]  /*0510*/  IMAD.IADD R9, R6, 0x1, -R9 ;  /* 0x0000000106097824 */ /* 0x000fe200078e0a09 */
[----:B------:R-:W-:-:S03]  /*0520*/  LEA.HI R0, R0, R3, RZ, 0x2 ;  /* 0x0000000300007211 */ /* 0x000fc600078f10ff */
[----:B------:R-:W-:Y:S01]  /*0530*/  IMAD R10, R10, 0x4, R9 ;  /* 0x000000040a0a7824 */ /* 0x000fe200078e0209 */
[----:B------:R-:W-:Y:S01]  /*0540*/  VOTEU.ALL UP0, P0 ;  /* 0x00000000003f7886 */ /* 0x000fe20000000000 */
[----:B------:R-:W-:Y:S01]  /*0550*/  LOP3.LUT R0, R0, 0xfffffffc, RZ, 0xc0, !PT ;  /* 0xfffffffc00007812 */ /* 0x000fe200078ec0ff */
[----:B------:R-:W-:Y:S01]  /*0560*/  VOTEU.ALL UP1, P0 ;  /* 0x00000000003f7886 */ /* 0x000fe20000020000 */
[C---:B------:R-:W-:Y:S01]  /*0570*/  IMAD.SHL.U32 R19, R10.reuse, 0x4, RZ ;  /* 0x000000040a137824 */ /* 0x040fe200078e00ff */
[----:B------:R-:W-:Y:S01]  /*0580*/  SHF.R.S32.HI R9, RZ, 0x1f, R10 ;  /* 0x0000001fff097819 */ /* 0x000fe2000001140a */
[----:B------:R-:W5:Y:S01]  /*0590*/  @!UP0 S2UR UR7, SR_CgaCtaId ;  /* 0x00000000000789c3 */ /* 0x000f620000008800 */
[----:B------:R-:W-:Y:S01]  /*05a0*/  IMAD.IADD R3, R3, 0x1, -R0 ;  /* 0x0000000103037824 */ /* 0x000fe200078e0a00 */
[----:B------:R-:W-:Y:S01]  /*05b0*/  @!UP0 UMOV UR6, 0x400 ;  /* 0x0000040000068882 */ /* 0x000fe20000000000 */
[----:B------:R-:W-:Y:S01]  /*05c0*/  LEA.HI R9, R9, R10, RZ, 0x2 ;  /* 0x0000000a09097211 */ /* 0x000fe200078f10ff */
[----:B0-----:R-:W-:Y:S01]  /*05d0*/  IMAD.MOV R15, RZ, RZ, -R11 ;  /* 0x000000ffff0f7224 */ /* 0x001fe200078e0a0b */
[----:B------:R-:W-:-:S02]  /*05e0*/  LOP3.LUT R19, R10, 0xc, R19, 0x78, !PT ;  /* 0x0000000c0a137812 */ /* 0x000fc400078e7813 */
[----:B------:R-:W-:Y:S01]  /*05f0*/  LOP3.LUT R11, R9, 0xfffffffc, RZ, 0xc0, !PT ;  /* 0xfffffffc090b7812 */ /* 0x000fe200078ec0ff */
[----:B--2---:R-:W-:Y:S01]  /*0600*/  IMAD R6, R12, R15, UR8 ;  /* 0x000000080c067e24 */ /* 0x004fe2000f8e020f */
[----:B-1----:R-:W-:Y:S01]  /*0610*/  I2FP.F32.U32 R12, R4 ;  /* 0x00000004000c7245 */ /* 0x002fe20000201000 */
[----:B------:R-:W0:Y:S01]  /*0620*/  LDC R9, c[0x0][0x148] ;  /* 0x00005200ff097b82 */ /* 0x000e220000000800 */
[----:B------:R-:W-:Y:S01]  /*0630*/  ISETP.NE.AND P1, PT, R3, 0x3, PT ;  /* 0x000000030300780c */ /* 0x000fe20003f25270 */
[----:B------:R-:W-:Y:S01]  /*0640*/  IMAD.IADD R11, R10, 0x1, -R11 ;  /* 0x000000010a0b7824 */ /* 0x000fe200078e0a0b */
[----:B---3--:R-:W-:Y:S01]  /*0650*/  ISETP.EQ.U32.AND P2, PT, R13, 0x1, PT ;  /* 0x000000010d00780c */ /* 0x008fe20003f42070 */
[----:B------:R-:W-:Y:S01]  /*0660*/  FMUL R12, R12, UR4 ;  /* 0x000000040c0c7c20 */ /* 0x000fe20008400000 */
[----:B------:R-:W-:Y:S01]  /*0670*/  UMOV UR4, 0x20 ;  /* 0x0000002000047882 */ /* 0x000fe20000000000 */
[----:B------:R-:W-:Y:S01]  /*0680*/  ISETP.EQ.OR P1, PT, R3, RZ, !P1 ;  /* 0x000000ff0300720c */ /* 0x000fe20004f22670 */
[----:B------:R-:W-:-:S04]  /*0690*/  @!UP0 UIADD3 UR4, -UR4, 0x100000, URZ ;  /* 0x0010000004048890 */ /* 0x000fc8000fffe13f */
[----:B------:R-:W-:Y:S02]  /*06a0*/  @!UP0 USHF.L.U32 UR5, UR4, 0xb, URZ ;  /* 0x0000000b04058899 */ /* 0x000fe4000800063f */
[----:B------:R-:W-:Y:S01]  /*06b0*/  @!UP0 USHF.L.U32 UR4, UR4, 0x1, URZ ;  /* 0x0000000104048899 */ /* 0x000fe2000800063f */
[----:B------:R-:W-:Y:S01]  /*06c0*/  ISETP.NE.AND P4, PT, R11, R6, PT ;  /* 0x000000060b00720c */ /* 0x000fe20003f85270 */
[----:B------:R-:W1:Y:S01]  /*06d0*/  F2I.U32.TRUNC.NTZ R12, R12 ;  /* 0x0000000c000c7305 */ /* 0x000e62000020f000 */
[----:B------:R-:W-:Y:S01]  /*06e0*/  ISETP.EQ.AND P1, PT, R2, RZ, P1 ;  /* 0x000000ff0200720c */ /* 0x000fe20000f22270 */
[----:B-----5:R-:W-:-:S03]  /*06f0*/  @!UP0 ULEA UR6, UR7, UR6, 0x18 ;  /* 0x0000000607068291 */ /* 0x020fc6000f8ec03f */
[----:B------:R-:W-:Y:S01]  /*0700*/  SEL R18, RZ, 0x1, !P1 ;  /* 0x00000001ff127807 */ /* 0x000fe20004800000 */
[----:B------:R-:W-:Y:S01]  /*0710*/  VOTEU.ALL UP0, P0 ;  /* 0x00000000003f7886 */ /* 0x000fe20000000000 */
[----:B------:R-:W-:Y:S01]  /*0720*/  LOP3.LUT P0, RZ, R8, 0x7, RZ, 0xc0, !PT ;  /* 0x0000000708ff7812 */ /* 0x000fe2000780c0ff */
[----:B------:R-:W-:-:S04]  /*0730*/  VIADD R8, R2, 0xffffffff ;  /* 0xffffffff02087836 */ /* 0x000fc80000000000 */
[----:B------:R-:W-:Y:S02]  /*0740*/  @P4 SHF.R.S32.HI R0, RZ, 0x1f, R19 ;  /* 0x0000001fff004819 */ /* 0x000fe40000011413 */
[----:B------:R-:W-:Y:S01]  /*0750*/  ISETP.LT.U32.AND P0, PT, R19, 0x8, !P0 ;  /* 0x000000081300780c */ /* 0x000fe20004701070 */
[----:B-1----:R-:W-:Y:S01]  /*0760*/  IMAD.MOV R23, RZ, RZ, -R12 ;  /* 0x000000ffff177224 */ /* 0x002fe200078e0a0c */
[----:B------:R-:W-:Y:S01]  /*0770*/  @P4 LEA.HI R0, R0, R19, RZ, 0x2 ;  /* 0x0000001300004211 */ /* 0x000fe200078f10ff */
[----:B------:R-:W1:Y:S02]  /*0780*/  FENCE.VIEW.ASYNC.S ;  /* 0x00000000000073c6 */ /* 0x000e640000000000 */
[----:B-1----:R1:W2:Y:S01]  /*0790*/  @!UP0 SYNCS.EXCH.64 URZ, [UR6+0x80], UR4 ;  /* 0x00008004063f85b2 */ /* 0x0022a20008000100 */
[----:B------:R-:W-:Y:S01]  /*07a0*/  ISETP.GE.U32.AND P6, PT, R8, 0x2, PT ;  /* 0x000000020800780c */ /* 0x000fe20003fc6070 */
[----:B0-----:R-:W-:Y:S01]  /*07b0*/  IMAD R11, R9, R23, R4 ;  /* 0x00000017090b7224 */ /* 0x001fe200078e0204 */
[----:B------:R-:W-:-:S02]  /*07c0*/  @P4 SHF.R.S32.HI R0, RZ, 0x2, R0 ;  /* 0x00000002ff004819 */ /* 0x000fc40000011400 */
[----:B------:R-:W-:Y:S02]  /*07d0*/  SEL R18, R18, 0x2, P6 ;  /* 0x0000000212127807 */ /* 0x000fe40003000000 */
[----:B------:R-:W-:Y:S02]  /*07e0*/  @P4 ISETP.NE.AND P5, PT, R0, R11, PT ;  /* 0x0000000b0000420c */ /* 0x000fe40003fa5270 */
[----:B------:R-:W-:Y:S02]  /*07f0*/  SEL R11, RZ, 0x1, !P0 ;  /* 0x00000001ff0b7807 */ /* 0x000fe40004000000 */
[----:B------:R-:W-:Y:S02]  /*0800*/  @P4 SEL R22, RZ, 0x1, P5 ;  /* 0x00000001ff164807 */ /* 0x000fe40002800000 */
[----:B------:R-:W-:Y:S02]  /*0810*/  LOP3.LUT R0, R95, 0x7f, RZ, 0xc0, !PT ;  /* 0x0000007f5f007812 */ /* 0x000fe400078ec0ff */
[----:B------:R-:W-:Y:S01]  /*0820*/  LOP3.LUT R22, R22, R11, RZ, 0xc0, !PT ;  /* 0x0000000b16167212 */ /* 0x000fe200078ec0ff */
[----:B------:R1:W0:Y:S01]  /*0830*/  @!UP1 SYNCS.EXCH.64 URZ, [UR6+0x88], UR4 ;  /* 0x00008804063f95b2 */ /* 0x0002220008000100 */
[----:B------:R-:W-:Y:S01]  /*0840*/  NOP ;  /* 0x0000000000007918 */ /* 0x000fe20000000000 */
[----:B-12---:R-:W-:Y:S05]  /*0850*/  @!P2 BRA `(.L_x_3) ;  /* 0x000000000008a947 */ /* 0x006fea0003800000 */
[----:B0---4-:R-:W-:Y:S01]  /*0860*/  UCGABAR_ARV ;  /* 0x00000000000079c7 */ /* 0x011fe20008000000 */
[----:B------:R-:W-:Y:S05]  /*0870*/  BRA `(.L_x_4) ;  /* 0x0000000000047947 */ /* 0x000fea0003800000 */
.L_x_3:
[----:B0---4-:R-:W-:Y:S01]  /*0880*/  NOP ;  /* 0x0000000000007918 */ /* 0x011fe20000000000 */
.L_x_4:
[----:B------:R-:W0:Y:S01]  /*0890*/  LDC R2, c[0x0][0x65c] ;  /* 0x00019700ff027b82 */ /* 0x000e220000000800 */
[----:B------:R-:W-:Y:S02]  /*08a0*/  IMAD.U32 R10, RZ, RZ, UR8 ;  /* 0x00000008ff0a7e24 */ /* 0x000fe4000f8e00ff */
[----:B------:R-:W-:Y:S01]  /*08b0*/  IMAD.MOV.U32 R11, RZ, RZ, RZ ;  /* 0x000000ffff0b7224 */ /* 0x000fe200078e00ff */
[----:B0-----:R-:W-:-:S04]  /*08c0*/  ISETP.NE.AND P1, PT, R2, 0x1, PT ;  /* 0x000000010200780c */ /* 0x001fc80003f25270 */
[----:B------:R-:W-:-:S09]  /*08d0*/  P2R R5, PR, RZ, 0x2 ;  /* 0x00000002ff057803 */ /* 0x000fd20000000000 */
[----:B------:R-:W0:Y:S01]  /*08e0*/  @P1 LDC R17, c[0x0][0x10] ;  /* 0x00000400ff111b82 */ /* 0x000e220000000800 */
[----:B------:R-:W-:Y:S02]  /*08f0*/  @P1 IMAD.MOV.U32 R5, RZ, RZ, RZ ;  /* 0x000000ffff051224 */ /* 0x000fe400078e00ff */
[----:B------:R-:W-:-:S05]  /*0900*/  @P1 IMAD.MOV.U32 R15, RZ, RZ, RZ ;  /* 0x000000ffff0f1224 */ /* 0x000fca00078e00ff */
[----:B------:R-:W1:Y:S01]  /*0910*/  @!P1 LDC R13, c[0x0][0xc] ;  /* 0x00000300ff0d9b82 */ /* 0x000e620000000800 */
[----:B------:R-:W-:Y:S01]  /*0920*/  ULDC UR4, c[0x0][0xc] ;  /* 0x0000030000047ab9 */ /* 0x000fe20000000800 */
[----:B------:R-:W-:Y:S01]  /*0930*/  ULDC UR5, c[0x0][0x10] ;  /* 0x0000040000057ab9 */ /* 0x000fe20000000800 */
[----:B------:R-:W-:Y:S01]  /*0940*/  ULDC UR6, c[0x0][0x14] ;  /* 0x0000050000067ab9 */ /* 0x000fe20000000800 */
[----:B------:R-:W-:-:S04]  /*0950*/  UIMAD.WIDE.U32 UR4, UR4, UR5, URZ ;  /* 0x00000005040472a5 */ /* 0x000fc8000f8e003f */
[----:B------:R-:W-:Y:S02]  /*0960*/  UIMAD.WIDE.U32 UR36, UR4, UR6, URZ ;  /* 0x00000006042472a5 */ /* 0x000fe4000f8e003f */
[----:B------:R-:W-:-:S04]  /*0970*/  UIMAD UR42, UR5, UR6, URZ ;  /* 0x00000006052a72a4 */ /* 0x000fc8000f8e023f */
[----:B------:R-:W-:Y:S01]  /*0980*/  UIADD3 UR42, UR37, UR42, URZ ;  /* 0x0000002a252a7290 */ /* 0x000fe2000fffe03f */
[----:B0-----:R-:W-:-:S04]  /*0990*/  @P1 IMAD.WIDE.U32 R16, R17, UR8, R4 ;  /* 0x0000000811101c25 */ /* 0x001fc8000f8e0004 */
[----:B------:R-:W-:Y:S02]  /*09a0*/  @P1 IMAD.IADD R17, R17, 0x1, R15 ;  /* 0x0000000111111824 */ /* 0x000fe400078e020f */
[----:B-1----:R-:W-:-:S04]  /*09b0*/  @!P1 IMAD.WIDE.U32 R10, R4, R13, R10 ;  /* 0x0000000d040a9225 */ /* 0x002fc800078e000a */
[----:B------:R-:W-:Y:S02]  /*09c0*/  @!P1 IMAD.MOV.U32 R16, RZ, RZ, R10 ;  /* 0x000000ffff109224 */ /* 0x000fe400078e000a */
[----:B------:R-:W-:Y:S01]  /*09d0*/  @!P1 IMAD.MOV.U32 R17, RZ, RZ, R11 ;  /* 0x000000ffff119224 */ /* 0x000fe200078e000b */
[----:B------:R-:W-:Y:S06]  /*09e0*/  @!P2 BRA `(.L_x_5) ;  /* 0x00000000000ca947 */ /* 0x000fec0003800000 */
[----:B------:R-:W-:Y:S01]  /*09f0*/  UCGABAR_WAIT ;  /* 0x0000000000007dc7 */ /* 0x000fe20008000000 */
[----:B------:R-:W-:Y:S01]  /*0a00*/  CCTL.IVALL ;  /* 0x00000000ff00798f */ /* 0x000fe20002000000 */
[----:B------:R-:W-:Y:S05]  /*0a10*/  BRA `(.L_x_6) ;  /* 0x0000000000047947 */ /* 0x000fea0003800000 */
.L_x_5:
[----:B------:R-:W-:Y:S06]  /*0a20*/  BAR.SYNC.DEFER_BLOCKING 0x0 ;  /* 0x0000000000007b1d */ /* 0x000fec0000010000 */
.L_x_6:
[----:B------:R-:W-:Y:S05]  /*0a30*/  @!P3 BRA `(.L_x_7) ;  /* 0x0000005c00c4b947 */ /* 0x000fea0003800000 */
[----:B------:R-:W-:-:S13]  /*0a40*/  ISETP.GT.U32.AND P0, PT, R8, 0x1, PT ;  /* 0x000000010800780c */ /* 0x000fda0003f04070 */
[----:B------:R-:W-:Y:S05]  /*0a50*/  @P0 EXIT ;  /* 0x000000000000094d */ /* 0x000fea0003800000 */
[----:B------:R-:W-:Y:S01]  /*0a60*/  ULDC.64 UR4, c[0x0][0x650] ;  /* 0x0001940000047ab9 */ /* 0x000fe20000000a00 */
[----:B------:R-:W-:Y:S01]  /*0a70*/  PRMT R3, RZ, 0x7610, R3 ;  /* 0x00007610ff037816 */ /* 0x000fe20000000003 */
[----:B------:R-:W-:Y:S01]  /*0a80*/  IMAD.MOV.U32 R103, RZ, RZ, -0x1 ;  /* 0xffffffffff677424 */ /* 0x000fe200078e00ff */
[----:B------:R-:W-:Y:S01]  /*0a90*/  ISETP.GE.U32.AND P0, PT, R16, UR4, PT ;  /* 0x0000000410007c0c */ /* 0x000fe2000bf06070 */
[----:B------:R-:W-:Y:S02]  /*0aa0*/  IMAD.MOV.U32 R100, RZ, RZ, -0x1 ;  /* 0xffffffffff647424 */ /* 0x000fe400078e00ff */
[----:B------:R-:W-:Y:S01]  /*0ab0*/  IMAD.MOV.U32 R101, RZ, RZ, -0x1 ;  /* 0xffffffffff657424 */ /* 0x000fe200078e00ff */
[----:B------:R-:W-:-:S13]  /*0ac0*/  ISETP.GE.U32.AND.EX P0, PT, R17, UR5, PT, P0 ;  /* 0x0000000511007c0c */ /* 0x000fda000bf06100 */
[----:B------:R-:W-:Y:S05]  /*0ad0*/  @P0 BRA `(.L_x_8) ;  /* 0x0000000400280947 */ /* 0x000fea0003800000 */
[----:B------:R-:W0:Y:S01]  /*0ae0*/  LDC.64 R24, c[0x0][0x628] ;  /* 0x00018a00ff187b82 */ /* 0x000e220000000a00 */
[----:B------:R-:W-:Y:S02]  /*0af0*/  IMAD.MOV.U32 R10, RZ, RZ, R16 ;  /* 0x000000ffff0a7224 */ /* 0x000fe400078e0010 */
[----:B------:R-:W-:-:S05]  /*0b00*/  IMAD.MOV.U32 R11, RZ, RZ, R17 ;  /* 0x000000ffff0b7224 */ /* 0x000fca00078e0011 */
[----:B------:R-:W1:Y:S08]  /*0b10*/  LDC R8, c[0x0][0x630] ;  /* 0x00018c00ff087b82 */ /* 0x000e700000000800 */
[----:B------:R-:W2:Y:S01]  /*0b20*/  LDC.64 R26, c[0x0][0x620] ;  /* 0x00018800ff1a7b82 */ /* 0x000ea20000000a00 */
[----:B0-----:R-:W-:-:S04]  /*0b30*/  ISETP.NE.U32.AND P0, PT, R24, RZ, PT ;  /* 0x000000ff1800720c */ /* 0x001fc80003f05070 */
[----:B------:R-:W-:-:S13]  /*0b40*/  ISETP.NE.AND.EX P0, PT, R25, RZ, PT, P0 ;  /* 0x000000ff1900720c */ /* 0x000fda0003f05300 */
[----:B-12---:R-:W-:Y:S05]  /*0b50*/  @!P0 BRA `(.L_x_9) ;  /* 0x0000000000288947 */ /* 0x006fea0003800000 */
[----:B------:R-:W0:Y:S02]  /*0b60*/  LDC R3, c[0x0][0x634] ;  /* 0x00018d00ff037b82 */ /* 0x000e240000000800 */
[----:B0-----:R-:W-:-:S05]  /*0b70*/  IADD3 R3, P0, R16, R3, RZ ;  /* 0x0000000310037210 */ /* 0x001fca0007f1e0ff */
[----:B------:R-:W-:-:S04]  /*0b80*/  IMAD.X R21, RZ, RZ, R17, P0 ;  /* 0x000000ffff157224 */ /* 0x000fc800000e0611 */
[----:B------:R-:W-:-:S04]  /*0b90*/  IMAD.WIDE.U32 R10, R21, R24, RZ ;  /* 0x00000018150a7225 */ /* 0x000fc800078e00ff */
[----:B------:R-:W-:-:S04]  /*0ba0*/  IMAD.WIDE.U32 R12, P0, R3, R25, R10 ;  /* 0x00000019030c7225 */ /* 0x000fc8000780000a */
[----:B------:R-:W-:-:S04]  /*0bb0*/  IMAD.WIDE.U32 R10, R3, R24, RZ ;  /* 0x00000018030a7225 */ /* 0x000fc800078e00ff */
[----:B------:R-:W-:Y:S01]  /*0bc0*/  IMAD.X R15, RZ, RZ, RZ, P0 ;  /* 0x000000ffff0f7224 */ /* 0x000fe200000e06ff */
[----:B------:R-:W-:Y:S01]  /*0bd0*/  IADD3 RZ, P0, R11, R12, RZ ;  /* 0x0000000c0bff7210 */ /* 0x000fe20007f1e0ff */
[----:B------:R-:W-:-:S04]  /*0be0*/  IMAD.MOV.U32 R14, RZ, RZ, R13 ;  /* 0x000000ffff0e7224 */ /* 0x000fc800078e000d */
[----:B------:R-:W-:-:S08]  /*0bf0*/  IMAD.WIDE.U32.X R10, R21, R25, R14, P0 ;  /* 0x00000019150a7225 */ /* 0x000fd000000e040e */
.L_x_9:
[----:B------:R-:W0:Y:S01]  /*0c00*/  LDC.64 R30, c[0x0][0x640] ;  /* 0x00019000ff1e7b82 */ /* 0x000e220000000a00 */
[-CC-:B------:R-:W-:Y:S01]  /*0c10*/  SHF.R.U64 R101, R10, R8.reuse, R11.reuse ;  /* 0x000000080a657219 */ /* 0x180fe2000000120b */
[----:B------:R-:W-:Y:S01]  /*0c20*/  IMAD R29, R9, R23, R4 ;  /* 0x00000017091d7224 */ /* 0x000fe200078e0204 */
[----:B------:R-:W-:Y:S01]  /*0c30*/  SHF.R.U32.HI R3, RZ, R8, R11 ;  /* 0x00000008ff037219 */ /* 0x000fe2000001160b */
[----:B------:R-:W-:Y:S01]  /*0c40*/  IMAD.MOV.U32 R23, RZ, RZ, 0x1 ;  /* 0x00000001ff177424 */ /* 0x000fe200078e00ff */
[----:B------:R-:W-:-:S03]  /*0c50*/  IADD3 R5, P0, RZ, -R101, RZ ;  /* 0x80000065ff057210 */ /* 0x000fc60007f1e0ff */
[----:B------:R-:W1:Y:S02]  /*0c60*/  LDC R12, c[0x0][0x618] ;  /* 0x00018600ff0c7b82 */ /* 0x000e640000000800 */
[----:B------:R-:W-:Y:S02]  /*0c70*/  IMAD.X R3, RZ, RZ, ~R3, P0 ;  /* 0x000000ffff037224 */ /* 0x000fe400000e0e03 */
[----:B------:R-:W-:-:S04]  /*0c80*/  IMAD.WIDE.U32 R10, R5, R26, R16 ;  /* 0x0000001a050a7225 */ /* 0x000fc800078e0010 */
[----:B------:R-:W2:Y:S01]  /*0c90*/  LDC R20, c[0x0][0x608] ;  /* 0x00018200ff147b82 */ /* 0x000ea20000000800 */
[----:B------:R-:W-:Y:S02]  /*0ca0*/  IMAD R8, R3, R26, RZ ;  /* 0x0000001a03087224 */ /* 0x000fe400078e02ff */
[----:B------:R-:W-:Y:S02]  /*0cb0*/  IMAD.MOV.U32 R3, RZ, RZ, -0x1 ;  /* 0xffffffffff037424 */ /* 0x000fe400078e00ff */
[----:B------:R-:W-:-:S03]  /*0cc0*/  IMAD R5, R5, R27, R8 ;  /* 0x0000001b05057224 */ /* 0x000fc600078e0208 */
[----:B------:R-:W3:Y:S01]  /*0cd0*/  LDC R28, c[0x0][0x658] ;  /* 0x00019600ff1c7b82 */ /* 0x000ee20000000800 */
[----:B------:R-:W-:Y:S01]  /*0ce0*/  IMAD.IADD R5, R11, 0x1, R5 ;  /* 0x000000010b057824 */ /* 0x000fe200078e0205 */
[----:B0-----:R-:W-:-:S04]  /*0cf0*/  ISETP.NE.U32.AND P0, PT, R30, RZ, PT ;  /* 0x000000ff1e00720c */ /* 0x001fc80003f05070 */
[----:B------:R-:W-:Y:S02]  /*0d00*/  ISETP.NE.AND.EX P0, PT, R31, RZ, PT, P0 ;  /* 0x000000ff1f00720c */ /* 0x000fe40003f05300 */
[----:B------:R-:W0:Y:S01]  /*0d10*/  LDC R24, c[0x0][0x600] ;  /* 0x00018000ff187b82 */ /* 0x000e220000000800 */
[-CC-:B-1----:R-:W-:Y:S02]  /*0d20*/  SHF.R.U64 R14, R10, R12.reuse, R5.reuse ;  /* 0x0000000c0a0e7219 */ /* 0x182fe40000001205 */
[----:B------:R-:W-:-:S05]  /*0d30*/  SHF.R.U32.HI R5, RZ, R12, R5 ;  /* 0x0000000cff057219 */ /* 0x000fca0000011605 */
[----:B------:R-:W1:Y:S01]  /*0d40*/  LDC R15, c[0x0][0x648] ;  /* 0x00019200ff0f7b82 */ /* 0x000e620000000800 */
[-CC-:B--2---:R-:W-:Y:S02]  /*0d50*/  SHF.R.U64 R27, R14, R20.reuse, R5.reuse ;  /* 0x000000140e1b7219 */ /* 0x184fe40000001205 */
[----:B------:R-:W-:-:S05]  /*0d60*/  SHF.R.U32.HI R5, RZ, R20, R5 ;  /* 0x00000014ff057219 */ /* 0x000fca0000011605 */
[----:B------:R-:W2:Y:S01]  /*0d70*/  LDC R21, c[0x0][0x638] ;  /* 0x00018e00ff157b82 */ /* 0x000ea20000000800 */
[-CC-:B---3--:R-:W-:Y:S02]  /*0d80*/  SHF.R.U64 R20, R27, R28.reuse, R5.reuse ;  /* 0x0000001c1b147219 */ /* 0x188fe40000001205 */
[-C--:B------:R-:W-:Y:S02]  /*0d90*/  SHF.L.U32 R3, R3, R28.reuse, RZ ;  /* 0x0000001c03037219 */ /* 0x080fe400000006ff */
[----:B------:R-:W-:Y:S01]  /*0da0*/  SHF.R.U32.HI R5, RZ, R28, R5 ;  /* 0x0000001cff057219 */ /* 0x000fe20000011605 */
[----:B------:R-:W-:Y:S01]  /*0db0*/  IMAD.MOV.U32 R4, RZ, RZ, R20 ;  /* 0x000000ffff047224 */ /* 0x000fe200078e0014 */
[----:B------:R-:W-:Y:S01]  /*0dc0*/  LOP3.LUT R12, RZ, R3, RZ, 0x33, !PT ;  /* 0x00000003ff0c7212 */ /* 0x000fe200078e33ff */
[----:B------:R-:W3:Y:S01]  /*0dd0*/  LDC R25, c[0x0][0x610] ;  /* 0x00018400ff197b82 */ /* 0x000ee20000000800 */
[----:B------:R-:W-:Y:S05]  /*0de0*/  @!P0 BRA `(.L_x_10) ;  /* 0x0000000000288947 */ /* 0x000fea0003800000 */
[----:B------:R-:W4:Y:S02]  /*0df0*/  LDC R3, c[0x0][0x64c] ;  /* 0x00019300ff037b82 */ /* 0x000f240000000800 */
[----:B----4-:R-:W-:-:S05]  /*0e00*/  IADD3 R3, P0, R20, R3, RZ ;  /* 0x0000000314037210 */ /* 0x010fca0007f1e0ff */
        /* <DEDUP_REMOVED lines=8> */
.L_x_10:
[----:B-1----:R-:W-:Y:S01]  /*0e90*/  SHF.R.U64 R4, R4, R15, R5 ;  /* 0x0000000f04047219 */ /* 0x002fe20000001205 */
[----:B0-----:R-:W-:Y:S01]  /*0ea0*/  VIADD R5, R24, 0xffffffff ;  /* 0xffffffff18057836 */ /* 0x001fe20000000000 */
[----:B------:R-:W-:Y:S02]  /*0eb0*/  SHF.L.U32 R3, R23, R28, RZ ;  /* 0x0000001c17037219 */ /* 0x000fe400000006ff */
[----:B------:R-:W-:Y:S01]  /*0ec0*/  LOP3.LUT R12, R27, R12, RZ, 0xc0, !PT ;  /* 0x0000000c1b0c7212 */ /* 0x000fe200078ec0ff */
[----:B------:R-:W-:Y:S01]  /*0ed0*/  IMAD.MOV R8, RZ, RZ, -R4 ;  /* 0x000000ffff087224 */ /* 0x000fe200078e0a04 */
[----:B------:R-:W-:Y:S02]  /*0ee0*/  SEL R6, R6, R29, !P1 ;  /* 0x0000001d06067207 */ /* 0x000fe40004800000 */
[----:B------:R-:W-:Y:S01]  /*0ef0*/  LOP3.LUT R5, R14, R5, RZ, 0xc0, !PT ;  /* 0x000000050e057212 */ /* 0x000fe200078ec0ff */
[----:B------:R-:W-:Y:S02]  /*0f00*/  IMAD R9, R3, R4, R12 ;  /* 0x0000000403097224 */ /* 0x000fe400078e020c */
[----:B--2---:R-:W-:-:S02]  /*0f10*/  IMAD R3, R8, R21, R20 ;  /* 0x0000001508037224 */ /* 0x004fc400078e0214 */
[----:B---3--:R-:W-:Y:S02]  /*0f20*/  IMAD R6, R9, R25, R6 ;  /* 0x0000001909067224 */ /* 0x008fe400078e0206 */
[----:B------:R-:W-:Y:S02]  /*0f30*/  IMAD R103, R3, R24, R5 ;  /* 0x0000001803677224 */ /* 0x000fe400078e0205 */
[----:B------:R-:W-:-:S03]  /*0f40*/  IMAD.MOV.U32 R4, RZ, RZ, 0x1 ;  /* 0x00000001ff047424 */ /* 0x000fc600078e00ff */
[----:B------:R-:W-:Y:S02]  /*0f50*/  SEL R100, R103, R6, !P1 ;  /* 0x0000000667647207 */ /* 0x000fe40004800000 */
[----:B------:R-:W-:Y:S02]  /*0f60*/  PRMT R3, R4, 0x7610, R3 ;  /* 0x0000761004037816 */ /* 0x000fe40000000003 */
[----:B------:R-:W-:-:S07]  /*0f70*/  SEL R103, R6, R103, !P1 ;  /* 0x0000006706677207 */ /* 0x000fce0004800000 */
.L_x_8:
[----:B------:R-:W-:-:S08]  /*0f80*/  NOP ;  /* 0x0000000000007918 */ /* 0x000fd00000000000 */
[----:B------:R-:W0:Y:S02]  /*0f90*/  USETMAXREG.TRY_ALLOC.CTAPOOL UP0, 0xe8 ;  /* 0x000000e8000079c8 */ /* 0x000e240008000600 */
[----:B0-----:R-:W-:-:S13]  /*0fa0*/  PLOP3.LUT P0, PT, PT, PT, UP0, 0x80, 0x0 ;  /* 0x000000000000781c */ /* 0x001fda0003f0f008 */
[----:B------:R-:W-:Y:S05]  /*0fb0*/  @!P0 BRA `(.L_x_8) ;  /* 0xfffffffc00f08947 */ /* 0x000fea000383ffff */
[----:B------:R-:W-:Y:S01]  /*0fc0*/  ULDC.64 UR4, c[0x0][0x598] ;  /* 0x0001660000047ab9 */ /* 0x000fe20000000a00 */
[----:B------:R-:W-:Y:S01]  /*0fd0*/  ULDC.64 UR38, c[0x0][0x208] ;  /* 0x0000820000267ab9 */ /* 0x000fe20000000a00 */
[----:B------:R-:W-:-:S04]  /*0fe0*/  ISETP.NE.U32.AND P0, PT, RZ, UR4, PT ;  /* 0x00000004ff007c0c */ /* 0x000fc8000bf05070 */
[----:B------:R-:W-:-:S13]  /*0ff0*/  ISETP.NE.AND.EX P0, PT, RZ, UR5, PT, P0 ;  /* 0x00000005ff007c0c */ /* 0x000fda000bf05300 */
[----:B------:R-:W-:Y:S05]  /*1000*/  @!P0 BRA `(.L_x_11) ;  /* 0x00000000001c8947 */ /* 0x000fea0003800000 */
[----:B------:R-:W0:Y:S02]  /*1010*/  LDC.64 R4, c[0x0][0x598] ;  /* 0x00016600ff047b82 */ /* 0x000e240000000a00 */
[----:B0-----:R-:W2:Y:S02]  /*1020*/  LDG.E.64 R4, desc[UR38][R4.64] ;  /* 0x0000002604047981 */ /* 0x001ea4000c1e1b00 */
[----:B--2---:R-:W-:-:S04]  /*1030*/  ISETP.NE.U32.AND P0, PT, R4, RZ, PT ;  /* 0x000000ff0400720c */ /* 0x004fc80003f05070 */
[----:B------:R-:W-:-:S13]  /*1040*/  ISETP.NE.AND.EX P0, PT, R5, RZ, PT, P0 ;  /* 0x000000ff0500720c */ /* 0x000fda0003f05300 */
[----:B------:R-:W-:Y:S05]  /*1050*/  @!P0 BRA `(.L_x_11) ;  /* 0x0000000000088947 */ /* 0x000fea0003800000 */
[----:B------:R0:W5:Y:S01]  /*1060*/  LD.E R23, desc[UR38][R4.64] ;  /* 0x0000002604177980 */ /* 0x000162000c101900 */
[----:B------:R-:W-:Y:S05]  /*1070*/  BRA `(.L_x_12) ;  /* 0x0000000000247947 */ /* 0x000fea0003800000 */
.L_x_11:
[----:B------:R-:W-:Y:S02]  /*1080*/  ULDC.64 UR4, c[0x0][0x588] ;  /* 0x0001620000047ab9 */ /* 0x000fe40000000a00 */
[----:B------:R-:W-:-:S04]  /*1090*/  ISETP.NE.U32.AND P0, PT, RZ, UR4, PT ;  /* 0x00000004ff007c0c */ /* 0x000fc8000bf05070 */
[----:B------:R-:W-:-:S13]  /*10a0*/  ISETP.NE.AND.EX P0, PT, RZ, UR5, PT, P0 ;  /* 0x00000005ff007c0c */ /* 0x000fda000bf05300 */
[----:B------:R-:W-:Y:S05]  /*10b0*/  @!P0 BRA `(.L_x_13) ;  /* 0x00000000000c8947 */ /* 0x000fea0003800000 */
[----:B------:R-:W0:Y:S02]  /*10c0*/  LDC.64 R4, c[0x0][0x588] ;  /* 0x00016200ff047b82 */ /* 0x000e240000000a00 */
[----:B0-----:R1:W5:Y:S01]  /*10d0*/  LDG.E R23, desc[UR38][R4.64] ;  /* 0x0000002604177981 */ /* 0x001362000c1e1900 */
[----:B------:R-:W-:Y:S05]  /*10e0*/  BRA `(.L_x_12) ;  /* 0x0000000000087947 */ /* 0x000fea0003800000 */
.L_x_13:
[----:B------:R-:W-:Y:S02]  /*10f0*/  ULDC UR4, c[0x0][0x580] ;  /* 0x0001600000047ab9 */ /* 0x000fe40000000800 */
[----:B------:R-:W-:-:S07]  /*1100*/  IMAD.U32 R23, RZ, RZ, UR4 ;  /* 0x00000004ff177e24 */ /* 0x000fce000f8e00ff */
.L_x_12:
[----:B------:R-:W-:Y:S02]  /*1110*/  ULDC.64 UR4, c[0x0][0x5a0] ;  /* 0x0001680000047ab9 */ /* 0x000fe40000000a00 */
[----:B------:R-:W-:-:S04]  /*1120*/  ISETP.NE.U32.AND P0, PT, RZ, UR4, PT ;  /* 0x00000004ff007c0c */ /* 0x000fc8000bf05070 */
[----:B------:R-:W-:-:S13]  /*1130*/  ISETP.NE.AND.EX P0, PT, RZ, UR5, PT, P0 ;  /* 0x00000005ff007c0c */ /* 0x000fda000bf05300 */
[----:B------:R-:W-:Y:S05]  /*1140*/  @!P0 BRA `(.L_x_14) ;  /* 0x00000000001c8947 */ /* 0x000fea0003800000 */
[----:B01----:R-:W0:Y:S02]  /*1150*/  LDC.64 R4, c[0x0][0x5a0] ;  /* 0x00016800ff047b82 */ /* 0x003e240000000a00 */
[----:B0-----:R-:W2:Y:S02]  /*1160*/  LDG.E.64 R4, desc[UR38][R4.64] ;  /* 0x0000002604047981 */ /* 0x001ea4000c1e1b00 */
[----:B--2---:R-:W-:-:S04]  /*1170*/  ISETP.NE.U32.AND P0, PT, R4, RZ, PT ;  /* 0x000000ff0400720c */ /* 0x004fc80003f05070 */
[----:B------:R-:W-:-:S13]  /*1180*/  ISETP.NE.AND.EX P0, PT, R5, RZ, PT, P0 ;  /* 0x000000ff0500720c */ /* 0x000fda0003f05300 */
[----:B------:R-:W-:Y:S05]  /*1190*/  @!P0 BRA `(.L_x_14) ;  /* 0x0000000000088947 */ /* 0x000fea0003800000 */
[----:B------:R0:W5:Y:S01]  /*11a0*/  LD.E R90, desc[UR38][R4.64] ;  /* 0x00000026045a7980 */ /* 0x000162000c101900 */
[----:B------:R-:W-:Y:S05]  /*11b0*/  BRA `(.L_x_15) ;  /* 0x0000000000247947 */ /* 0x000fea0003800000 */
.L_x_14:
[----:B------:R-:W-:Y:S02]  /*11c0*/  ULDC.64 UR4, c[0x0][0x590] ;  /* 0x0001640000047ab9 */ /* 0x000fe40000000a00 */
[----:B------:R-:W-:-:S04]  /*11d0*/  ISETP.NE.U32.AND P0, PT, RZ, UR4, PT ;  /* 0x00000004ff007c0c */ /* 0x000fc8000bf05070 */
[----:B------:R-:W-:-:S13]  /*11e0*/  ISETP.NE.AND.EX P0, PT, RZ, UR5, PT, P0 ;  /* 0x00000005ff007c0c */ /* 0x000fda000bf05300 */
[----:B------:R-:W-:Y:S05]  /*11f0*/  @!P0 BRA `(.L_x_16) ;  /* 0x00000000000c8947 */ /* 0x000fea0003800000 */
[----:B------:R-:W2:Y:S02]  /*1200*/  LDC.64 R90, c[0x0][0x590] ;  /* 0x00016400ff5a7b82 */ /* 0x000ea40000000a00 */
[----:B--2---:R2:W5:Y:S01]  /*1210*/  LDG.E R90, desc[UR38][R90.64] ;  /* 0x000000265a5a7981 */ /* 0x004562000c1e1900 */
[----:B------:R-:W-:Y:S05]  /*1220*/  BRA `(.L_x_15) ;  /* 0x0000000000087947 */ /* 0x000fea0003800000 */
.L_x_16:
[----:B------:R-:W-:Y:S02]  /*1230*/  ULDC UR4, c[0x0][0x584] ;  /* 0x0001610000047ab9 */ /* 0x000fe40000000800 */
[----:B------:R-:W-:-:S07]  /*1240*/  IMAD.U32 R90, RZ, RZ, UR4 ;  /* 0x00000004ff5a7e24 */ /* 0x000fce000f8e00ff */
.L_x_15:
[----:B------:R-:W-:-:S13]  /*1250*/  LOP3.LUT P0, RZ, R3, 0xff, RZ, 0xc0, !PT ;  /* 0x000000ff03ff7812 */ /* 0x000fda000780c0ff */
[----:B------:R-:W-:Y:S05]  /*1260*/  @!P0 EXIT ;  /* 0x000000000000894d */ /* 0x000fea0003800000 */
[----:B------:R-:W3:Y:S01]  /*1270*/  LDC R93, c[0x0][0x658] ;  /* 0x00019600ff5d7b82 */ /* 0x000ee20000000800 */
[----:B------:R-:W-:Y:S01]  /*1280*/  LOP3.LUT R7, R7, 0x1, RZ, 0xc0, !PT ;  /* 0x0000000107077812 */ /* 0x000fe200078ec0ff */
[----:B------:R-:W-:Y:S01]  /*1290*/  ULDC.64 UR6, c[0x0][0x288] ;  /* 0x0000a20000067ab9 */ /* 0x000fe20000000a00 */
[----:B------:R-:W-:Y:S01]  /*12a0*/  SHF.R.U32.HI R3, RZ, 0x2, R95 ;  /* 0x00000002ff037819 */ /* 0x000fe2000001165f */
[----:B------:R-:W-:Y:S01]  /*12b0*/  UIADD3 UR4, UR7, 0x3f, URZ ;  /* 0x0000003f07047890 */ /* 0x000fe2000fffe03f */
[----:B------:R-:W-:Y:S01]  /*12c0*/  SHF.R.U32.HI R0, RZ, 0x1, R0 ;  /* 0x00000001ff007819 */ /* 0x000fe20000011600 */
[----:B------:R-:W-:Y:S01]  /*12d0*/  IMAD.SHL.U32 R88, R7, 0x40, RZ ;  /* 0x0000004007587824 */ /* 0x000fe200078e00ff */
[----:B------:R-:W-:Y:S01]  /*12e0*/  LOP3.LUT R3, R3, 0x7, RZ, 0xc0, !PT ;  /* 0x0000000703037812 */ /* 0x000fe200078ec0ff */
[----:B------:R-:W4:Y:S01]  /*12f0*/  LDC.64 R8, c[0x0][0x5c8] ;  /* 0x00017200ff087b82 */ /* 0x000f220000000a00 */
[----:B------:R-:W-:Y:S01]  /*1300*/  USHF.R.S32.HI UR5, URZ, 0x1f, UR4 ;  /* 0x0000001f3f057899 */ /* 0x000fe20008011404 */
[----:B------:R-:W-:Y:S01]  /*1310*/  LOP3.LUT R0, R0, 0x30, RZ, 0xc0, !PT ;  /* 0x0000003000007812 */ /* 0x000fe200078ec0ff */
[----:B------:R-:W-:Y:S01]  /*1320*/  IMAD.MOV.U32 R6, RZ, RZ, 0x1 ;  /* 0x00000001ff067424 */ /* 0x000fe200078e00ff */
[--C-:B------:R-:W-:Y:S01]  /*1330*/  LOP3.LUT R88, R88, 0x40, R3.reuse, 0xe2, !PT ;  /* 0x0000004058587812 */ /* 0x100fe200078ee203 */
[----:B------:R-:W-:Y:S01]  /*1340*/  ULEA.HI UR5, UR5, UR4, URZ, 0x6 ;  /* 0x0000000405057291 */ /* 0x000fe2000f8f303f */
[-C--:B01----:R-:W-:Y:S01]  /*1350*/  IADD3 R4, RZ, -R0.reuse, -R3 ;  /* 0x80000000ff047210 */ /* 0x083fe20007ffe803 */
[----:B------:R-:W-:Y:S01]  /*1360*/  IMAD.U32 R5, RZ, RZ, UR6 ;  /* 0x00000006ff057e24 */ /* 0x000fe2000f8e00ff */
[----:B------:R-:W0:Y:S01]  /*1370*/  LDC R97, c[0x0][0x600] ;  /* 0x00018000ff617b82 */ /* 0x000e220000000800 */
[----:B------:R-:W-:Y:S01]  /*1380*/  LOP3.LUT R88, R88, R0, RZ, 0xfc, !PT ;  /* 0x0000000058587212 */ /* 0x000fe200078efcff */
[----:B------:R-:W-:Y:S01]  /*1390*/  IMAD.MOV.U32 R0, RZ, RZ, -0x1 ;  /* 0xffffffffff007424 */ /* 0x000fe200078e00ff */
[----:B------:R-:W-:Y:S01]  /*13a0*/  USHF.R.S32.HI UR43, URZ, 0x6, UR5 ;  /* 0x000000063f2b7899 */ /* 0x000fe20008011405 */
[----:B------:R-:W-:Y:S01]  /*13b0*/  LOP3.LUT R94, R95, 0x3, RZ, 0xc0, !PT ;  /* 0x000000035f5e7812 */ /* 0x000fe200078ec0ff */
[----:B------:R-:W-:Y:S01]  /*13c0*/  IMAD R4, R7, -0x40, R4 ;  /* 0xffffffc007047824 */ /* 0x000fe200078e0204 */
[C---:B------:R-:W-:Y:S01]  /*13d0*/  LOP3.LUT R96, R95.reuse, 0x80, RZ, 0xc0, !PT ;  /* 0x000000805f607812 */ /* 0x040fe200078ec0ff */
[----:B------:R-:W-:Y:S01]  /*13e0*/  UISETP.LT.AND UP0, UPT, UR43, 0x1, UPT ;  /* 0x000000012b00788c */ /* 0x000fe2000bf01270 */
[-C--:B---3--:R-:W-:Y:S01]  /*13f0*/  SHF.L.U32 R0, R0, R93.reuse, RZ ;  /* 0x0000005d00007219 */ /* 0x088fe200000006ff */
[----:B------:R-:W-:Y:S01]  /*1400*/  ULDC UR4, c[0x0][0x284] ;  /* 0x0000a10000047ab9 */ /* 0x000fe20000000800 */
[----:B------:R-:W-:Y:S01]  /*1410*/  IMAD R94, R94, -0x2, R5 ;  /* 0xfffffffe5e5e7824 */ /* 0x000fe200078e0205 */
[----:B------:R-:W-:Y:S01]  /*1420*/  USEL UR44, UR43, 0x1, UP0 ;  /* 0x000000012b2c7887 */ /* 0x000fe20008000000 */
[----:B------:R-:W-:Y:S01]  /*1430*/  SHF.L.U32 R93, R6, R93, RZ ;  /* 0x0000005d065d7219 */ /* 0x000fe200000006ff */
[----:B------:R-:W-:Y:S01]  /*1440*/  IMAD.SHL.U32 R95, R95, 0x2, RZ ;  /* 0x000000025f5f7824 */ /* 0x000fe200078e00ff */
[----:B------:R-:W-:Y:S01]  /*1450*/  LOP3.LUT R102, R18, 0x1, RZ, 0xfc, !PT ;  /* 0x0000000112667812 */ /* 0x000fe200078efcff */
[----:B------:R-:W-:Y:S01]  /*1460*/  VIADD R99, R4, UR4 ;  /* 0x0000000404637c36 */ /* 0x000fe20008000000 */
[C---:B----4-:R-:W-:Y:S01]  /*1470*/  SHF.L.U64.HI R92, R8.reuse, 0x3, R9 ;  /* 0x00000003085c7819 */ /* 0x050fe20000010209 */
[----:B--2---:R-:W-:Y:S01]  /*1480*/  IMAD.SHL.U32 R91, R8, 0x8, RZ ;  /* 0x00000008085b7824 */ /* 0x004fe200078e00ff */
[----:B------:R-:W-:Y:S01]  /*1490*/  SHF.R.U32.HI R96, RZ, 0x7, R96 ;  /* 0x00000007ff607819 */ /* 0x000fe20000011660 */
[----:B------:R-:W-:Y:S01]  /*14a0*/  IMAD.MOV.U32 R89, RZ, RZ, RZ ;  /* 0x000000ffff597224 */ /* 0x000fe200078e00ff */
[----:B------:R-:W-:Y:S01]  /*14b0*/  LOP3.LUT R98, RZ, R0, RZ, 0x33, !PT ;  /* 0x00000000ff627212 */ /* 0x000fe200078e33ff */
[----:B------:R-:W-:Y:S01]  /*14c0*/  UIADD3 UR44, UR43, -UR44, URZ ;  /* 0x8000002c2b2c7290 */ /* 0x000fe2000fffe03f */
[----:B------:R-:W-:Y:S01]  /*14d0*/  UMOV UR40, URZ ;  /* 0x0000003f00287c82 */ /* 0x000fe20008000000 */
[----:B0-----:R-:W-:Y:S01]  /*14e0*/  VIADD R97, R97, 0xffffffff ;  /* 0xffffffff61617836 */ /* 0x001fe20000000000 */
[----:B------:R-:W-:-:S09]  /*14f0*/  UMOV UR41, URZ ;  /* 0x0000003f00297c82 */ /* 0x000fd20008000000 */
.L_x_164:
[----:B0-----:R-:W0:Y:S01]  /*1500*/  SHFL.IDX PT, R0, R96, RZ, 0x1f ;  /* 0x00001fff60007589 */ /* 0x001e2200000e0000 */
[----:B-1----:R-:W1:Y:S01]  /*1510*/  S2UR UR7, SR_CgaCtaId ;  /* 0x00000000000779c3 */ /* 0x002e620000008800 */
[----:B------:R-:W-:Y:S01]  /*1520*/  UMOV UR6, 0x400 ;  /* 0x0000040000067882 */ /* 0x000fe20000000000 */
[----:B0-----:R-:W-:Y:S01]  /*1530*/  R2UR UR4, R0 ;  /* 0x00000000000472ca */ /* 0x001fe200000e0000 */
[----:B-1----:R-:W-:-:S12]  /*1540*/  ULEA UR6, UR7, UR6, 0x18 ;  /* 0x0000000607067291 */ /* 0x002fd8000f8ec03f */
[----:B------:R-:W-:-:S04]  /*1550*/  ULEA.HI UR5, UR4, UR4, URZ, 0x1 ;  /* 0x0000000404057291 */ /* 0x000fc8000f8f083f */
[----:B------:R-:W-:-:S04]  /*1560*/  ULOP3.LUT UR5, UR5, 0x7fffe, URZ, 0xc0, !UPT ;  /* 0x0007fffe05057892 */ /* 0x000fc8000f8ec03f */
[----:B------:R-:W-:-:S03]  /*1570*/  UIADD3 UR5, UR4, -UR5, URZ ;  /* 0x8000000504057290 */ /* 0x000fc6000fffe03f */
[----:B------:R-:W-:Y:S01]  /*1580*/  ULDC UR4, c[0x0][0x28c] ;  /* 0x0000a30000047ab9 */ /* 0x000fe20000000800 */
[----:B------:R-:W-:Y:S01]  /*1590*/  ULEA UR5, UR5, UR6, 0xd ;  /* 0x0000000605057291 */ /* 0x000fe2000f8e683f */
[----:B------:R-:W-:-:S03]  /*15a0*/  ISETP.LT.AND P0, PT, RZ, UR4, PT ;  /* 0x00000004ff007c0c */ /* 0x000fc6000bf01270 */
[----:B------:R-:W-:-:S04]  /*15b0*/  UIADD3 UR5, UR5, 0x180, URZ ;  /* 0x0000018005057890 */ /* 0x000fc8000fffe03f */
[----:B------:R-:W-:-:S04]  /*15c0*/  USHF.R.U32.HI UR5, URZ, 0x4, UR5 ;  /* 0x000000043f057899 */ /* 0x000fc80008011605 */
[----:B------:R-:W-:-:S04]  /*15d0*/  ULOP3.LUT UR5, UR5, 0x3fff, URZ, 0xc0, !UPT ;  /* 0x00003fff05057892 */ /* 0x000fc8000f8ec03f */
[----:B------:R-:W-:Y:S01]  /*15e0*/  ULOP3.LUT UR45, UR5, 0x10000, URZ, 0xfc, !UPT ;  /* 0x00010000052d7892 */ /* 0x000fe2000f8efc3f */
[----:B--2345:R-:W-:Y:S11]  /*15f0*/  @P0 BRA `(.L_x_17) ;  /* 0x0000000000400947 */ /* 0x03cff60003800000 */
[----:B------:R-:W-:Y:S01]  /*1600*/  MOV R0, 0x0 ;  /* 0x0000000000007802 */ /* 0x000fe20000000f00 */
[----:B------:R-:W-:Y:S01]  /*1610*/  ULDC.64 UR4, c[0x4][0x68] ;  /* 0x01001a0000047ab9 */ /* 0x000fe20000000a00 */
[----:B------:R-:W-:Y:S01]  /*1620*/  ULDC.64 UR6, c[0x4][0x8] ;  /* 0x0100020000067ab9 */ /* 0x000fe20000000a00 */
[----:B------:R-:W-:Y:S01]  /*1630*/  IMAD.U32 R4, RZ, RZ, UR4 ;  /* 0x00000004ff047e24 */ /* 0x000fe2000f8e00ff */
[----:B------:R0:W1:Y:S01]  /*1640*/  LDC.64 R14, c[0x4][R0] ;  /* 0x01000000000e7b82 */ /* 0x0000620000000a00 */
[----:B------:R-:W-:Y:S01]  /*1650*/  IMAD.U32 R5, RZ, RZ, UR5 ;  /* 0x00000005ff057e24 */ /* 0x000fe2000f8e00ff */
[----:B------:R-:W-:Y:S01]  /*1660*/  ULDC.64 UR4, c[0x4][0x70] ;  /* 0x01001c0000047ab9 */ /* 0x000fe20000000a00 */
[----:B------:R-:W-:Y:S02]  /*1670*/  IMAD.U32 R10, RZ, RZ, UR6 ;  /* 0x00000006ff0a7e24 */ /* 0x000fe4000f8e00ff */
[----:B------:R-:W-:Y:S02]  /*1680*/  IMAD.U32 R6, RZ, RZ, UR4 ;  /* 0x00000004ff067e24 */ /* 0x000fe4000f8e00ff */
[----:B------:R-:W-:-:S02]  /*1690*/  IMAD.U32 R7, RZ, RZ, UR5 ;  /* 0x00000005ff077e24 */ /* 0x000fc4000f8e00ff */
[----:B------:R-:W-:Y:S02]  /*16a0*/  IMAD.U32 R11, RZ, RZ, UR7 ;  /* 0x00000007ff0b7e24 */ /* 0x000fe4000f8e00ff */
[----:B------:R-:W-:Y:S02]  /*16b0*/  IMAD.MOV.U32 R8, RZ, RZ, 0x1e1 ;  /* 0x000001e1ff087424 */ /* 0x000fe400078e00ff */
[----:B------:R-:W-:Y:S02]  /*16c0*/  IMAD.MOV.U32 R12, RZ, RZ, 0x1 ;  /* 0x00000001ff0c7424 */ /* 0x000fe400078e00ff */
[----:B0-----:R-:W-:-:S07]  /*16d0*/  IMAD.MOV.U32 R13, RZ, RZ, RZ ;  /* 0x000000ffff0d7224 */ /* 0x001fce00078e00ff */
[----:B------:R-:W-:-:S07]  /*16e0*/  LEPC R20, `(.L_x_17) ;  /* 0x000000001014794e */ /* 0x000fce0000000000 */
[----:B-1---5:R-:W-:Y:S05]  /*16f0*/  CALL.ABS.NOINC R14 ;  /* 0x000000000e007343 */ /* 0x022fea0003c00000 */
.L_x_17:
[----:B------:R-:W-:-:S13]  /*1700*/  ISETP.NE.AND P0, PT, R102, 0x3, PT ;  /* 0x000000036600780c */ /* 0x000fda0003f05270 */
[----:B------:R-:W-:Y:S05]  /*1710*/  @!P0 BRA `(.L_x_18) ;  /* 0x0000000000048947 */ /* 0x000fea0003800000 */
[----:B------:R-:W-:Y:S01]  /*1720*/  BPT.TRAP 0x1 ;  /* 0x000000040000795c */ /* 0x000fe20000300000 */
.L_x_18:
[----:B------:R-:W0:Y:S01]  /*1730*/  S2UR UR5, SR_CgaCtaId ;  /* 0x00000000000579c3 */ /* 0x000e220000008800 */
[----:B------:R-:W-:Y:S01]  /*1740*/  UMOV UR4, 0x400 ;  /* 0x0000040000047882 */ /* 0x000fe20000000000 */
[----:B------:R-:W-:Y:S02]  /*1750*/  IMAD.U32 R0, RZ, RZ, UR40 ;  /* 0x00000028ff007e24 */ /* 0x000fe4000f8e00ff */
[----:B------:R-:W-:-:S03]  /*1760*/  IMAD.U32 R3, RZ, RZ, UR41 ;  /* 0x00000029ff037e24 */ /* 0x000fc6000f8e00ff */
[----:B------:R-:W-:Y:S01]  /*1770*/  SHF.L.U32 R0, R0, 0x1f, RZ ;  /* 0x0000001f00007819 */ /* 0x000fe200000006ff */
[----:B0-----:R-:W-:-:S06]  /*1780*/  ULEA UR4, UR5, UR4, 0x18 ;  /* 0x0000000405047291 */ /* 0x001fcc000f8ec03f */
[----:B------:R-:W-:-:S04]  /*1790*/  IMAD.U32 R6, RZ, RZ, UR4 ;  /* 0x00000004ff067e24 */ /* 0x000fc8000f8e00ff */
[----:B------:R-:W-:-:S04]  /*17a0*/  IMAD R3, R3, 0x8, R6 ;  /* 0x0000000803037824 */ /* 0x000fc800078e0206 */
[----:B------:R0:W1:Y:S01]  /*17b0*/  SYNCS.PHASECHK.TRANS64.TRYWAIT P1, [R3+URZ], R0 ;  /* 0x00000000030075a7 */ /* 0x000062000802017f */
[----:B------:R-:W-:Y:S05]  /*17c0*/  @!P0 BRA `(.L_x_19) ;  /* 0x0000000000048947 */ /* 0x000fea0003800000 */
[----:B------:R-:W-:Y:S01]  /*17d0*/  BPT.TRAP 0x1 ;  /* 0x000000040000795c */ /* 0x000fe20000300000 */
.L_x_19:
[----:B------:R-:W-:-:S05]  /*17e0*/  IMAD.U32 R4, RZ, RZ, UR44 ;  /* 0x0000002cff047e24 */ /* 0x000fca000f8e00ff */
[----:B------:R-:W-:Y:S01]  /*17f0*/  ISETP.GE.AND P2, PT, R4, 0x1, PT ;  /* 0x000000010400780c */ /* 0x000fe20003f46270 */
[----:B-1----:R-:W-:-:S12]  /*1800*/  @P1 BRA `(.L_x_20) ;  /* 0x0000000000081947 */ /* 0x002fd80003800000 */
[----:B------:R-:W1:Y:S02]  /*1810*/  SYNCS.PHASECHK.TRANS64.TRYWAIT P1, [R3+URZ], R0 ;  /* 0x00000000030075a7 */ /* 0x000e64000802017f */
[----:B-1----:R-:W-:Y:S05]  /*1820*/  @!P1 BRA `(.L_x_21) ;  /* 0x00000068005c9947 */ /* 0x002fea0003800000 */
.L_x_20:
[----:B------:R-:W-:Y:S05]  /*1830*/  WARPSYNC.ALL ;  /* 0x0000000000007948 */ /* 0x000fea0003800000 */
[----:B------:R-:W-:Y:S01]  /*1840*/  R2UR UR4, R6 ;  /* 0x00000000060472ca */ /* 0x000fe200000e0000 */
[----:B------:R-:W-:Y:S01]  /*1850*/  ULEA UR5, UR41, UR45, 0xa ;  /* 0x0000002d29057291 */ /* 0x000fe2000f8e503f */
[----:B------:R-:W-:Y:S01]  /*1860*/  WARPGROUP.ARRIVE ;  /* 0x00000000000079c5 */ /* 0x000fe20000000000 */
[----:B------:R-:W-:Y:S01]  /*1870*/  UMOV UR9, 0x40000040 ;  /* 0x4000004000097882 */ /* 0x000fe20000000000 */
[----:B------:R-:W-:-:S04]  /*1880*/  UMOV UR11, 0x40000040 ;  /* 0x40000040000b7882 */ /* 0x000fc80000000000 */
[----:B------:R-:W-:-:S05]  /*1890*/  UMOV UR8, UR5 ;  /* 0x0000000500087c82 */ /* 0x000fca0008000000 */
[----:B------:R-:W-:-:S04]  /*18a0*/  UIADD3 UR4, UR4, 0x1c180, URZ ;  /* 0x0001c18004047890 */ /* 0x000fc8000fffe03f */
[----:B------:R-:W-:-:S04]  /*18b0*/  USHF.R.U32.HI UR4, URZ, 0x4, UR4 ;  /* 0x000000043f047899 */ /* 0x000fc80008011604 */
[----:B------:R-:W-:-:S04]  /*18c0*/  ULOP3.LUT UR4, UR4, 0x3fff, URZ, 0xc0, !UPT ;  /* 0x00003fff04047892 */ /* 0x000fc8000f8ec03f */
[----:B------:R-:W-:-:S04]  /*18d0*/  ULOP3.LUT UR4, UR4, 0x10000, URZ, 0xfc, !UPT ;  /* 0x0001000004047892 */ /* 0x000fc8000f8efc3f */
[----:B------:R-:W-:-:S07]  /*18e0*/  ULEA UR6, UR41, UR4, 0xa ;  /* 0x0000000429067291 */ /* 0x000fce000f8e503f */
[----:B------:R-:W-:Y:S02]  /*18f0*/  UMOV UR10, UR6 ;  /* 0x00000006000a7c82 */ /* 0x000fe40008000000 */
[----:B------:R-:W-:Y:S01]  /*1900*/  HGMMA.64x128x16.F32.BF16 R24, gdesc[UR8], RZ, !UPT, gsb0 ;  /* 0x01e00000081879f0 */ /* 0x000fe2000c0018ff */
[----:B------:R-:W-:Y:S02]  /*1910*/  UIADD3 UR8, UR5, 0x2, URZ ;  /* 0x0000000205087890 */ /* 0x000fe4000fffe03f */
[----:B------:R-:W-:Y:S01]  /*1920*/  UIADD3 UR10, UR6, 0x2, URZ ;  /* 0x00000002060a7890 */ /* 0x000fe2000fffe03f */
[----:B------:R-:W-:Y:S01]  /*1930*/  UMOV UR9, 0x40000040 ;  /* 0x4000004000097882 */ /* 0x000fe20000000000 */
[----:B------:R-:W-:Y:S01]  /*1940*/  UMOV UR11, 0x40000040 ;  /* 0x40000040000b7882 */ /* 0x000fe20000000000 */
[----:B------:R-:W-:Y:S02]  /*1950*/  WARPGROUP.DEPBAR.LE gsb0, 0x0 ;  /* 0x00008000000079c5 */ /* 0x000fe40000010000 */
[----:B------:R-:W-:-:S06]  /*1960*/  WARPGROUP.ARRIVE ;  /* 0x00000000000079c5 */ /* 0x000fcc0000000000 */
[----:B------:R-:W-:Y:S01]  /*1970*/  HGMMA.64x128x16.F32.BF16 R24, gdesc[UR8], R24, gsb0 ;  /* 0x01e00000081879f0 */ /* 0x000fe20008001818 */
        /* <DEDUP_REMOVED lines=13> */
[----:B------:R-:W-:Y:S03]  /*1a50*/  HGMMA.64x128x16.F32.BF16 R24, gdesc[UR8], R24, gsb0 ;  /* 0x01e00000081879f0 */ /* 0x000fe60008001818 */
[----:B------:R-:W-:Y:S02]  /*1a60*/  WARPGROUP.DEPBAR.LE gsb0, 0x0 ;  /* 0x00008000000079c5 */ /* 0x000fe40000010000 */
[----:B------:R-:W-:Y:S05]  /*1a70*/  @!P2 BRA `(.L_x_22) ;  /* 0x000000040028a947 */ /* 0x000fea0003800000 */
[----:B------:R-:W-:Y:S01]  /*1a80*/  UIADD3 UR5, UR41, 0x1, URZ ;  /* 0x0000000129057890 */ /* 0x000fe2000fffe03f */
[----:B01----:R-:W-:Y:S02]  /*1a90*/  IMAD.U32 R0, RZ, RZ, UR44 ;  /* 0x0000002cff007e24 */ /* 0x003fe4000f8e00ff */
[----:B------:R-:W-:Y:S01]  /*1aa0*/  IMAD.U32 R3, RZ, RZ, UR41 ;  /* 0x00000029ff037e24 */ /* 0x000fe2000f8e00ff */
[----:B------:R-:W-:-:S04]  /*1ab0*/  UISETP.NE.AND UP0, UPT, UR5, 0x7, UPT ;  /* 0x000000070500788c */ /* 0x000fc8000bf05270 */
[----:B------:R-:W-:Y:S02]  /*1ac0*/  USEL UR6, URZ, 0x1, UP0 ;  /* 0x000000013f067887 */ /* 0x000fe40008000000 */
[----:B------:R-:W-:Y:S02]  /*1ad0*/  USEL UR5, UR5, URZ, UP0 ;  /* 0x0000003f05057287 */ /* 0x000fe40008000000 */
[----:B------:R-:W-:-:S06]  /*1ae0*/  ULOP3.LUT UR6, UR40, UR6, URZ, 0x3c, !UPT ;  /* 0x0000000628067292 */ /* 0x000fcc000f8e3c3f */
[----:B------:R-:W-:-:S07]  /*1af0*/  IMAD.U32 R7, RZ, RZ, UR6 ;  /* 0x00000006ff077e24 */ /* 0x000fce000f8e00ff */
.L_x_29:
[----:B------:R-:W-:Y:S05]  /*1b00*/  @!P0 BRA `(.L_x_23) ;  /* 0x0000000000048947 */ /* 0x000fea0003800000 */
[----:B------:R-:W-:Y:S01]  /*1b10*/  BPT.TRAP 0x1 ;  /* 0x000000040000795c */ /* 0x000fe20000300000 */
.L_x_23:
[----:B------:R-:W0:Y:S01]  /*1b20*/  S2UR UR7, SR_CgaCtaId ;  /* 0x00000000000779c3 */ /* 0x000e220000008800 */
[----:B------:R-:W-:Y:S01]  /*1b30*/  UMOV UR6, 0x400 ;  /* 0x0000040000067882 */ /* 0x000fe20000000000 */
[----:B------:R-:W-:Y:S01]  /*1b40*/  IMAD.U32 R5, RZ, RZ, UR5 ;  /* 0x00000005ff057e24 */ /* 0x000fe2000f8e00ff */
[----:B------:R-:W-:Y:S01]  /*1b50*/  SHF.L.U32 R4, R7, 0x1f, RZ ;  /* 0x0000001f07047819 */ /* 0x000fe200000006ff */
[----:B0-----:R-:W-:-:S06]  /*1b60*/  ULEA UR6, UR7, UR6, 0x18 ;  /* 0x0000000607067291 */ /* 0x001fcc000f8ec03f */
[----:B------:R-:W-:-:S04]  /*1b70*/  IMAD.U32 R6, RZ, RZ, UR6 ;  /* 0x00000006ff067e24 */ /* 0x000fc8000f8e00ff */
[----:B------:R-:W-:-:S04]  /*1b80*/  IMAD R5, R5, 0x8, R6 ;  /* 0x0000000805057824 */ /* 0x000fc800078e0206 */
[----:B------:R0:W1:Y:S01]  /*1b90*/  SYNCS.PHASECHK.TRANS64.TRYWAIT P1, [R5+URZ], R4 ;  /* 0x00000004050075a7 */ /* 0x000062000802017f */
[----:B------:R-:W-:Y:S05]  /*1ba0*/  @!P0 BRA `(.L_x_24) ;  /* 0x0000000000048947 */ /* 0x000fea0003800000 */
[----:B------:R-:W-:Y:S01]  /*1bb0*/  BPT.TRAP 0x1 ;  /* 0x000000040000795c */ /* 0x000fe20000300000 */
.L_x_24:
[----:B-1----:R-:W-:Y:S05]  /*1bc0*/  @P1 BRA `(.L_x_25) ;  /* 0x0000000000081947 */ /* 0x002fea0003800000 */
[----:B------:R-:W1:Y:S02]  /*1bd0*/  SYNCS.PHASECHK.TRANS64.TRYWAIT P1, [R5+URZ], R4 ;  /* 0x00000004050075a7 */ /* 0x000e64000802017f */
[----:B-1----:R-:W-:Y:S05]  /*1be0*/  @!P1 BRA `(.L_x_26) ;  /* 0x0000006400809947 */ /* 0x002fea0003800000 */
.L_x_25:
[----:B------:R-:W-:Y:S01]  /*1bf0*/  ULEA UR6, UR5, UR45, 0xa ;  /* 0x0000002d05067291 */ /* 0x000fe2000f8e503f */
[----:B------:R-:W-:Y:S01]  /*1c00*/  WARPGROUP.ARRIVE ;  /* 0x00000000000079c5 */ /* 0x000fe20000000000 */
[----:B------:R-:W-:Y:S01]  /*1c10*/  ULEA UR7, UR5, UR4, 0xa ;  /* 0x0000000405077291 */ /* 0x000fe2000f8e503f */
[----:B------:R-:W-:Y:S01]  /*1c20*/  UMOV UR9, 0x40000040 ;  /* 0x4000004000097882 */ /* 0x000fe20000000000 */
[----:B------:R-:W-:-:S03]  /*1c30*/  UMOV UR11, 0x40000040 ;  /* 0x40000040000b7882 */ /* 0x000fc60000000000 */
[----:B------:R-:W-:Y:S02]  /*1c40*/  UMOV UR8, UR6 ;  /* 0x0000000600087c82 */ /* 0x000fe40008000000 */
[----:B------:R-:W-:Y:S02]  /*1c50*/  UMOV UR10, UR7 ;  /* 0x00000007000a7c82 */ /* 0x000fe40008000000 */
[----:B------:R-:W-:Y:S01]  /*1c60*/  HGMMA.64x128x16.F32.BF16 R24, gdesc[UR8], R24, gsb0 ;  /* 0x01e00000081879f0 */ /* 0x000fe20008001818 */
[----:B------:R-:W-:Y:S02]  /*1c70*/  UIADD3 UR8, UR6, 0x2, URZ ;  /* 0x0000000206087890 */ /* 0x000fe4000fffe03f */
[----:B------:R-:W-:Y:S01]  /*1c80*/  UIADD3 UR10, UR7, 0x2, URZ ;  /* 0x00000002070a7890 */ /* 0x000fe2000fffe03f */
[----:B------:R-:W-:Y:S01]  /*1c90*/  UMOV UR9, 0x40000040 ;  /* 0x4000004000097882 */ /* 0x000fe20000000000 */
[----:B------:R-:W-:Y:S01]  /*1ca0*/  UMOV UR11, 0x40000040 ;  /* 0x40000040000b7882 */ /* 0x000fe20000000000 */
[----:B------:R-:W-:-:S02]  /*1cb0*/  WARPGROUP.DEPBAR.LE gsb0, 0x0 ;  /* 0x00008000000079c5 */ /* 0x000fc40000010000 */
        /* <DEDUP_REMOVED lines=18> */
[----:B------:R-:W-:Y:S01]  /*1de0*/  BPT.TRAP 0x1 ;  /* 0x000000040000795c */ /* 0x000fe20000300000 */
.L_x_27:
[----:B------:R-:W-:-:S13]  /*1df0*/  ISETP.NE.AND P1, PT, R22, RZ, PT ;  /* 0x000000ff1600720c */ /* 0x000fda0003f25270 */
[----:B01----:R-:W-:-:S04]  /*1e00*/  @P1 IMAD R4, R3, 0x8, R6 ;  /* 0x0000000803041824 */ /* 0x003fc800078e0206 */
[----:B------:R-:W-:-:S05]  /*1e10*/  @P1 VIADD R4, R4, 0x38 ;  /* 0x0000003804041836 */ /* 0x000fca0000000000 */
[----:B------:R-:W-:-:S04]  /*1e20*/  @P1 PRMT R4, R19, 0x654, R4 ;  /* 0x0000065413041816 */ /* 0x000fc80000000004 */
[----:B------:R0:W-:Y:S01]  /*1e30*/  @P1 SYNCS.ARRIVE.TRANS64.RED.A1T0 RZ, [R4+URZ], RZ ;  /* 0x000000ff04ff19a7 */ /* 0x0001e2000810043f */
[----:B------:R-:W-:-:S13]  /*1e40*/  ISETP.GT.U32.AND P1, PT, R18, 0x1, PT ;  /* 0x000000011200780c */ /* 0x000fda0003f24070 */
[----:B0-----:R-:W-:Y:S05]  /*1e50*/  @P1 BRA `(.L_x_28) ;  /* 0x0000000000041947 */ /* 0x001fea0003800000 */
[----:B------:R-:W-:Y:S01]  /*1e60*/  BPT.TRAP 0x1 ;  /* 0x000000040000795c */ /* 0x000fe20000300000 */
.L_x_28:
[----:B------:R-:W-:Y:S01]  /*1e70*/  UIADD3 UR5, UR5, 0x1, URZ ;  /* 0x0000000105057890 */ /* 0x000fe2000fffe03f */
[C---:B------:R-:W-:Y:S01]  /*1e80*/  ISETP.GT.AND P2, PT, R0.reuse, 0x1, PT ;  /* 0x000000010000780c */ /* 0x040fe20003f44270 */
[----:B------:R-:W-:Y:S02]  /*1e90*/  VIADD R3, R3, 0x1 ;  /* 0x0000000103037836 */ /* 0x000fe40000000000 */
[----:B------:R-:W-:Y:S01]  /*1ea0*/  UISETP.NE.AND UP0, UPT, UR5, 0x7, UPT ;  /* 0x000000070500788c */ /* 0x000fe2000bf05270 */
[----:B------:R-:W-:Y:S02]  /*1eb0*/  VIADD R0, R0, 0xffffffff ;  /* 0xffffffff00007836 */ /* 0x000fe40000000000 */
[C---:B------:R-:W-:Y:S01]  /*1ec0*/  ISETP.NE.AND P1, PT, R3.reuse, 0x7, PT ;  /* 0x000000070300780c */ /* 0x040fe20003f25270 */
[----:B------:R-:W-:Y:S02]  /*1ed0*/  USEL UR6, URZ, 0x1, UP0 ;  /* 0x000000013f067887 */ /* 0x000fe40008000000 */
[----:B------:R-:W-:Y:S01]  /*1ee0*/  USEL UR5, UR5, URZ, UP0 ;  /* 0x0000003f05057287 */ /* 0x000fe20008000000 */
[----:B------:R-:W-:-:S03]  /*1ef0*/  SEL R3, R3, RZ, P1 ;  /* 0x000000ff03037207 */ /* 0x000fc60000800000 */
[----:B------:R-:W-:Y:S01]  /*1f00*/  LOP3.LUT R7, R7, UR6, RZ, 0x3c, !PT ;  /* 0x0000000607077c12 */ /* 0x000fe2000f8e3cff */
[----:B------:R-:W-:Y:S07]  /*1f10*/  @P2 BRA `(.L_x_29) ;  /* 0xfffffff800f82947 */ /* 0x000fee000383ffff */
.L_x_22:
[----:B01----:R-:W0:Y:S02]  /*1f20*/  LDC R0, c[0x0][0x28c] ;  /* 0x0000a300ff007b82 */ /* 0x003e240000000800 */
[----:B0-----:R-:W-:-:S13]  /*1f30*/  ISETP.GE.AND P1, PT, R0, 0x1, PT ;  /* 0x000000010000780c */ /* 0x001fda0003f26270 */
[----:B------:R-:W-:Y:S05]  /*1f40*/  @!P1 BRA `(.L_x_30) ;  /* 0x0000000000509947 */ /* 0x000fea0003800000 */
[----:B------:R-:W-:Y:S05]  /*1f50*/  @!P0 BRA `(.L_x_31) ;  /* 0x0000000000048947 */ /* 0x000fea0003800000 */
[----:B------:R-:W-:Y:S01]  /*1f60*/  BPT.TRAP 0x1 ;  /* 0x000000040000795c */ /* 0x000fe20000300000 */
.L_x_31:
[----:B------:R-:W-:Y:S01]  /*1f70*/  ISETP.NE.AND P0, PT, R22, RZ, PT ;  /* 0x000000ff1600720c */ /* 0x000fe20003f05270 */
[----:B------:R-:W-:Y:S01]  /*1f80*/  BSSY B0, `(.L_x_32) ;  /* 0x000000e000007945 */ /* 0x000fe20003800000 */
[----:B------:R-:W-:-:S11]  /*1f90*/  ISETP.GT.U32.AND P1, PT, R18, 0x1, PT ;  /* 0x000000011200780c */ /* 0x000fd60003f24070 */
[----:B------:R-:W-:Y:S05]  /*1fa0*/  @!P0 BRA `(.L_x_33) ;  /* 0x00000000002c8947 */ /* 0x000fea0003800000 */
[----:B------:R-:W-:-:S04]  /*1fb0*/  UIADD3 UR6, UR44, UR41, URZ ;  /* 0x000000292c067290 */ /* 0x000fc8000fffe03f */
[----:B------:R-:W-:-:S04]  /*1fc0*/  UIMAD.WIDE.U32 UR4, UR6, 0x24924925, URZ ;  /* 0x24924925060478a5 */ /* 0x000fc8000f8e003f */
[----:B------:R-:W-:-:S04]  /*1fd0*/  UIADD3 UR4, UR6, -UR5, URZ ;  /* 0x8000000506047290 */ /* 0x000fc8000fffe03f */
[----:B------:R-:W-:-:S04]  /*1fe0*/  ULEA.HI UR4, UR4, UR5, URZ, 0x1f ;  /* 0x0000000504047291 */ /* 0x000fc8000f8ff83f */
[----:B------:R-:W-:-:S04]  /*1ff0*/  USHF.R.U32.HI UR4, URZ, 0x2, UR4 ;  /* 0x000000023f047899 */ /* 0x000fc80008011604 */
[----:B------:R-:W-:-:S06]  /*2000*/  UIMAD UR4, UR4, -0x7, UR6 ;  /* 0xfffffff9040478a4 */ /* 0x000fcc000f8e0206 */
[----:B------:R-:W-:-:S04]  /*2010*/  IMAD.U32 R3, RZ, RZ, UR4 ;  /* 0x00000004ff037e24 */ /* 0x000fc8000f8e00ff */
[----:B------:R-:W-:-:S04]  /*2020*/  IMAD R0, R3, 0x8, R6 ;  /* 0x0000000803007824 */ /* 0x000fc800078e0206 */
[----:B------:R-:W-:-:S05]  /*2030*/  VIADD R0, R0, 0x38 ;  /* 0x0000003800007836 */ /* 0x000fca0000000000 */
[----:B------:R-:W-:-:S04]  /*2040*/  PRMT R0, R19, 0x654, R0 ;  /* 0x0000065413007816 */ /* 0x000fc80000000000 */
[----:B------:R0:W-:Y:S03]  /*2050*/  SYNCS.ARRIVE.TRANS64.RED.A1T0 RZ, [R0+URZ], RZ ;  /* 0x000000ff00ff79a7 */ /* 0x0001e6000810043f */
.L_x_33:
[----:B------:R-:W-:Y:S05]  /*2060*/  BSYNC B0 ;  /* 0x0000000000007941 */ /* 0x000fea0003800000 */
.L_x_32:
[----:B------:R-:W-:Y:S05]  /*2070*/  @P1 BRA `(.L_x_30) ;  /* 0x0000000000041947 */ /* 0x000fea0003800000 */
[----:B------:R-:W-:Y:S01]  /*2080*/  BPT.TRAP 0x1 ;  /* 0x000000040000795c */ /* 0x000fe20000300000 */
.L_x_30:
[----:B------:R-:W-:Y:S01]  /*2090*/  UISETP.GE.U32.AND UP1, UPT, UR43, 0x7, UPT ;  /* 0x000000072b00788c */ /* 0x000fe2000bf26070 */
[----:B------:R-:W-:Y:S01]  /*20a0*/  IMAD.SHL.U32 R100, R100, 0x80, RZ ;  /* 0x0000008064647824 */ /* 0x000fe200078e00ff */
[----:B------:R-:W-:Y:S01]  /*20b0*/  UIADD3 UR41, UR43, UR41, URZ ;  /* 0x000000292b297290 */ /* 0x000fe2000fffe03f */
[----:B------:R-:W-:Y:S01]  /*20c0*/  SHF.R.S32.HI R11, RZ, 0x1f, R101 ;  /* 0x0000001fff0b7819 */ /* 0x000fe20000011465 */
[----:B------:R-:W-:Y:S01]  /*20d0*/  ULDC UR10, c[0x0][0x288] ;  /* 0x0000a200000a7ab9 */ /* 0x000fe20000000800 */
[----:B------:R-:W-:Y:S01]  /*20e0*/  IMAD.SHL.U32 R6, R103, 0x80, RZ ;  /* 0x0000008067067824 */ /* 0x000fe200078e00ff */
[C---:B------:R-:W-:Y:S01]  /*20f0*/  LOP3.LUT R8, R100.reuse, 0x6, R95, 0xf8, !PT ;  /* 0x0000000664087812 */ /* 0x040fe200078ef85f */
[----:B------:R-:W-:Y:S01]  /*2100*/  UISETP.GT.U32.AND UP0, UPT, UR41, 0x6, UPT ;  /* 0x000000062900788c */ /* 0x000fe2000bf04070 */
[----:B------:R-:W-:Y:S01]  /*2110*/  ISETP.GE.AND P0, PT, R100, UR10, PT ;  /* 0x0000000a64007c0c */ /* 0x000fe2000bf06270 */
[----:B------:R-:W-:Y:S01]  /*2120*/  ULDC.64 UR6, c[0x0][0x5d0] ;  /* 0x0001740000067ab9 */ /* 0x000fe20000000a00 */
[----:B------:R-:W-:Y:S01]  /*2130*/  ULDC UR11, c[0x0][0x284] ;  /* 0x0000a100000b7ab9 */ /* 0x000fe20000000800 */
[----:B------:R-:W-:Y:S01]  /*2140*/  @UP1 UIMAD.WIDE.U32 UR4, UR41, 0x24924925, URZ ;  /* 0x24924925290418a5 */ /* 0x000fe2000f8e003f */
[----:B------:R-:W-:Y:S01]  /*2150*/  SHF.R.S32.HI R9, RZ, 0x1f, R8 ;  /* 0x0000001fff097819 */ /* 0x000fe20000011408 */
[----:B0-----:R-:W-:Y:S01]  /*2160*/  IMAD R0, R11, UR6, RZ ;  /* 0x000000060b007c24 */ /* 0x001fe2000f8e02ff */
[----:B------:R-:W-:Y:S01]  /*2170*/  UISETP.LT.U32.AND UP0, UPT, UR43, 0x7, UP0 ;  /* 0x000000072b00788c */ /* 0x000fe20008701070 */
[----:B------:R-:W-:Y:S01]  /*2180*/  ISETP.GE.OR P0, PT, R6, UR11, P0 ;  /* 0x0000000b06007c0c */ /* 0x000fe20008706670 */
[----:B------:R-:W-:Y:S01]  /*2190*/  @UP1 UIADD3 UR4, UR41, -UR5, URZ ;  /* 0x8000000529041290 */ /* 0x000fe2000fffe03f */
[C---:B------:R-:W-:Y:S01]  /*21a0*/  IMAD R3, R101.reuse, UR7, R0 ;  /* 0x0000000765037c24 */ /* 0x040fe2000f8e0200 */
[----:B------:R-:W-:Y:S01]  /*21b0*/  ULDC.64 UR8, c[0x0][0x5c8] ;  /* 0x0001720000087ab9 */ /* 0x000fe20000000a00 */
[----:B------:R-:W-:Y:S01]  /*21c0*/  IMAD.WIDE.U32 R4, R101, UR6, R8 ;  /* 0x0000000665047c25 */ /* 0x000fe2000f8e0008 */
[----:B------:R-:W-:-:S02]  /*21d0*/  USEL UR6, URZ, 0x1, !UP0 ;  /* 0x000000013f067887 */ /* 0x000fc4000c000000 */
[----:B------:R-:W-:Y:S01]  /*21e0*/  @UP1 ULEA.HI UR4, UR4, UR5, URZ, 0x1f ;  /* 0x0000000504041291 */ /* 0x000fe2000f8ff83f */
[----:B------:R-:W-:Y:S01]  /*21f0*/  IMAD.WIDE R104, R103, 0x80, R88 ;  /* 0x0000008067687825 */ /* 0x000fe200078e0258 */
[----:B------:R-:W-:Y:S02]  /*2200*/  ULOP3.LUT UR40, UR40, UR6, URZ, 0x3c, !UPT ;  /* 0x0000000628287292 */ /* 0x000fe4000f8e3c3f */
[----:B------:R-:W-:Y:S01]  /*2210*/  @UP1 USHF.R.U32.HI UR4, URZ, 0x2, UR4 ;  /* 0x000000023f041899 */ /* 0x000fe20008011604 */
[----:B------:R-:W-:Y:S02]  /*2220*/  IMAD.IADD R5, R5, 0x1, R3 ;  /* 0x0000000105057824 */ /* 0x000fe400078e0203 */
[----:B------:R-:W-:Y:S01]  /*2230*/  IMAD R3, R105, UR8, RZ ;  /* 0x0000000869037c24 */ /* 0x000fe2000f8e02ff */
[----:B------:R-:W-:Y:S01]  /*2240*/  @UP1 ULOP3.LUT UR40, UR40, 0x1, UR4, 0x78, !UPT ;  /* 0x0000000128281892 */ /* 0x000fe2000f8e7804 */
[----:B------:R-:W-:-:S04]  /*2250*/  IMAD.WIDE.U32 R106, R104, UR8, R4 ;  /* 0x00000008686a7c25 */ /* 0x000fc8000f8e0004 */
[----:B------:R-:W-:Y:S02]  /*2260*/  IMAD R7, R104, UR9, R3 ;  /* 0x0000000968077c24 */ /* 0x000fe4000f8e0203 */
[----:B------:R-:W-:Y:S01]  /*2270*/  IMAD.MOV.U32 R0, RZ, RZ, -0x1 ;  /* 0xffffffffff007424 */ /* 0x000fe200078e00ff */
[----:B------:R-:W-:Y:S06]  /*2280*/  @P0 BRA `(.L_x_34) ;  /* 0x00000040001c0947 */ /* 0x000fec0003800000 */
[----:B-----5:R-:W-:Y:S01]  /*2290*/  FSETP.NEU.AND P0, PT, R90, RZ, PT ;  /* 0x000000ff5a00720b */ /* 0x020fe20003f0d000 */
[----:B------:R-:W-:Y:S01]  /*22a0*/  IMAD.IADD R4, R94, 0x1, -R100 ;  /* 0x000000015e047824 */ /* 0x000fe200078e0a64 */
[----:B------:R-:W-:Y:S01]  /*22b0*/  BSSY B0, `(.L_x_34) ;  /* 0x0000404000007945 */ /* 0x000fe20003800000 */
[----:B------:R-:W-:Y:S02]  /*22c0*/  IMAD.IADD R3, R99, 0x1, -R6 ;  /* 0x0000000163037824 */ /* 0x000fe400078e0a06 */
[----:B------:R-:W-:Y:S01]  /*22d0*/  IMAD.IADD R103, R107, 0x1, R7 ;  /* 0x000000016b677824 */ /* 0x000fe200078e0207 */
[----:B------:R-:W-:-:S04]  /*22e0*/  ISETP.GT.AND P2, PT, R4, RZ, PT ;  /* 0x000000ff0400720c */ /* 0x000fc80003f44270 */
[----:B------:R-:W-:-:S03]  /*22f0*/  ISETP.GT.AND P1, PT, R3, RZ, P2 ;  /* 0x000000ff0300720c */ /* 0x000fc60001724270 */
[----:B------:R-:W-:Y:S10]  /*2300*/  @!P0 BRA `(.L_x_35) ;  /* 0x0000002c00288947 */ /* 0x000ff40003800000 */
[----:B------:R-:W0:Y:S01]  /*2310*/  LDC.64 R110, c[0x0][0x5b8] ;  /* 0x00016e00ff6e7b82 */ /* 0x000e220000000a00 */
[----:B------:R-:W-:-:S07]  /*2320*/  ULDC.64 UR4, c[0x0][0x5c0] ;  /* 0x0001700000047ab9 */ /* 0x000fce0000000a00 */
[----:B------:R-:W1:Y:S08]  /*2330*/  LDC.64 R112, c[0x0][0x5b0] ;  /* 0x00016c00ff707b82 */ /* 0x000e700000000a00 */
[----:B------:R-:W2:Y:S01]  /*2340*/  LDC.64 R114, c[0x0][0x5a8] ;  /* 0x00016a00ff727b82 */ /* 0x000ea20000000a00 */
[-C--:B0-----:R-:W-:Y:S02]  /*2350*/  IMAD R6, R11, R110.reuse, RZ ;  /* 0x0000006e0b067224 */ /* 0x081fe400078e02ff */
[----:B------:R-:W-:-:S04]  /*2360*/  IMAD.WIDE.U32 R108, R101, R110, R8 ;  /* 0x0000006e656c7225 */ /* 0x000fc800078e0008 */
[----:B------:R-:W-:Y:S02]  /*2370*/  IMAD R107, R101, R111, R6 ;  /* 0x0000006f656b7224 */ /* 0x000fe400078e0206 */
[-C--:B-1----:R-:W-:Y:S02]  /*2380*/  IMAD R5, R105, R112.reuse, RZ ;  /* 0x0000007069057224 */ /* 0x082fe400078e02ff */
[----:B------:R-:W-:Y:S02]  /*2390*/  IMAD.IADD R13, R109, 0x1, R107 ;  /* 0x000000016d0d7824 */ /* 0x000fe400078e026b */
[----:B------:R-:W-:Y:S02]  /*23a0*/  IMAD.MOV.U32 R12, RZ, RZ, R108 ;  /* 0x000000ffff0c7224 */ /* 0x000fe400078e006c */
[C---:B------:R-:W-:Y:S02]  /*23b0*/  IMAD R111, R104.reuse, R113, R5 ;  /* 0x00000071686f7224 */ /* 0x040fe400078e0205 */
[----:B------:R-:W-:-:S04]  /*23c0*/  IMAD.WIDE.U32 R6, R104, R112, R12 ;  /* 0x0000007068067225 */ /* 0x000fc800078e000c */
[----:B------:R-:W-:Y:S01]  /*23d0*/  IMAD.IADD R5, R7, 0x1, R111 ;  /* 0x0000000107057824 */ /* 0x000fe200078e026f */
[----:B--2---:R-:W-:-:S04]  /*23e0*/  LEA R14, P0, R6, R114, 0x1 ;  /* 0x00000072060e7211 */ /* 0x004fc800078008ff */
[----:B------:R-:W-:-:S05]  /*23f0*/  LEA.HI.X R15, R6, R115, R5, 0x1, P0 ;  /* 0x00000073060f7211 */ /* 0x000fca00000f0c05 */
[----:B------:R0:W2:Y:S01]  /*2400*/  @P1 LDG.E.LTC128B.U16 R5, desc[UR38][R14.64] ;  /* 0x000000260e051981 */ /* 0x0000a2000c1e1520 */
[----:B------:R-:W-:Y:S01]  /*2410*/  LEA R10, P0, R106, UR4, 0x1 ;  /* 0x000000046a0a7c11 */ /* 0x000fe2000f8008ff */
[----:B------:R-:W-:Y:S01]  /*2420*/  IMAD.WIDE.U32 R6, R104, R112, R8 ;  /* 0x0000007068067225 */ /* 0x000fe200078e0008 */
[----:B------:R-:W-:Y:S03]  /*2430*/  BSSY B1, `(.L_x_36) ;  /* 0x0000012000017945 */ /* 0x000fe60003800000 */
[----:B------:R-:W-:Y:S02]  /*2440*/  IMAD.IADD R7, R111, 0x1, R7 ;  /* 0x000000016f077824 */ /* 0x000fe400078e0207 */
[----:B------:R-:W-:Y:S01]  /*2450*/  IMAD.WIDE.U32 R20, R101, R110, R6 ;  /* 0x0000006e65147225 */ /* 0x000fe200078e0006 */
[----:B0-----:R-:W-:-:S03]  /*2460*/  SHF.L.U64.HI R15, R112, 0x3, R113 ;  /* 0x00000003700f7819 */ /* 0x001fc60000010271 */
[----:B------:R-:W-:Y:S01]  /*2470*/  IMAD.IADD R7, R107, 0x1, R21 ;  /* 0x000000016b077824 */ /* 0x000fe200078e0215 */
[----:B------:R-:W-:Y:S01]  /*2480*/  LEA R6, P4, R20, R114, 0x1 ;  /* 0x0000007214067211 */ /* 0x000fe200078808ff */
[----:B------:R-:W-:-:S03]  /*2490*/  IMAD.SHL.U32 R14, R112, 0x8, RZ ;  /* 0x00000008700e7824 */ /* 0x000fc600078e00ff */
[----:B------:R-:W-:Y:S01]  /*24a0*/  LEA.HI.X R7, R20, R115, R7, 0x1, P4 ;  /* 0x0000007314077211 */ /* 0x000fe200020f0c07 */
[----:B--2---:R-:W-:-:S04]  /*24b0*/  IMAD.U32 R11, R5, 0x10000, RZ ;  /* 0x00010000050b7824 */ /* 0x004fc800078e00ff */
[----:B------:R-:W-:-:S04]  /*24c0*/  FMUL R11, R11, R90 ;  /* 0x0000005a0b0b7220 */ /* 0x000fc80000400000 */
[----:B------:R-:W-:Y:S01]  /*24d0*/  FFMA R24, R24, R23, R11 ;  /* 0x0000001718187223 */ /* 0x000fe2000000000b */
[----:B------:R-:W-:Y:S02]  /*24e0*/  LEA.HI.X R11, R106, UR5, R103, 0x1, P0 ;  /* 0x000000056a0b7c11 */ /* 0x000fe400080f0c67 */
[----:B------:R-:W-:Y:S02]  /*24f0*/  ISETP.GT.AND P0, PT, R4, 0x1, PT ;  /* 0x000000010400780c */ /* 0x000fe40003f04270 */
[----:B------:R-:W-:Y:S02]  /*2500*/  F2FP.BF16.F32.PACK_AB R24, RZ, R24 ;  /* 0x00000018ff18723e */ /* 0x000fe400000010ff */
[----:B------:R-:W-:-:S03]  /*2510*/  ISETP.GT.AND P3, PT, R3, RZ, P0 ;  /* 0x000000ff0300720c */ /* 0x000fc60000764270 */
[----:B------:R0:W-:Y:S10]  /*2520*/  @P1 STG.E.U16 desc[UR38][R10.64], R24 ;  /* 0x000000180a001986 */ /* 0x0001f4000c101526 */
[----:B------:R-:W-:Y:S05]  /*2530*/  @!P3 BRA `(.L_x_37) ;  /* 0x000000000004b947 */ /* 0x000fea0003800000 */
[----:B------:R1:W5:Y:S02]  /*2540*/  LDG.E.LTC128B.U16 R5, desc[UR38][R6.64+0x2] ;  /* 0x0000022606057981 */ /* 0x000364000c1e1520 */
.L_x_37:
[----:B------:R-:W-:Y:S05]  /*2550*/  BSYNC B1 ;  /* 0x0000000000017941 */ /* 0x000fea0003800000 */
.L_x_36:
[----:B-----5:R-:W-:Y:S01]  /*2560*/  IMAD.U32 R103, R5, 0x10000, RZ ;  /* 0x0001000005677824 */ /* 0x020fe200078e00ff */
[----:B------:R-:W-:Y:S01]  /*2570*/  ISETP.GT.AND P2, PT, R3, 0x8, P2 ;  /* 0x000000080300780c */ /* 0x000fe20001744270 */
[----:B------:R-:W-:Y:S01]  /*2580*/  IMAD.WIDE.U32 R20, R104, R112, R14 ;  /* 0x0000007068147225 */ /* 0x000fe200078e000e */
[----:B0-----:R-:W-:-:S03]  /*2590*/  PRMT R24, R5, 0x7610, R24 ;  /* 0x0000761005187816 */ /* 0x001fc60000000018 */
[----:B------:R-:W-:Y:S01]  /*25a0*/  FMUL R12, R103, R90 ;  /* 0x0000005a670c7220 */ /* 0x000fe20000400000 */
[----:B------:R-:W-:Y:S01]  /*25b0*/  IMAD.IADD R111, R111, 0x1, R21 ;  /* 0x000000016f6f7824 */ /* 0x000fe200078e0215 */
[----:B------:R-:W-:Y:S02]  /*25c0*/  IADD3 R108, P1, R108, R20, RZ ;  /* 0x000000146c6c7210 */ /* 0x000fe40007f3e0ff */
[----:B------:R-:W-:-:S03]  /*25d0*/  FFMA R12, R25, R23, R12 ;  /* 0x00000017190c7223 */ /* 0x000fc6000000000c */
[----:B------:R-:W-:Y:S02]  /*25e0*/  IMAD.X R13, R111, 0x1, R13, P1 ;  /* 0x000000016f0d7824 */ /* 0x000fe400008e060d */
[----:B------:R-:W-:Y:S02]  /*25f0*/  F2FP.BF16.F32.PACK_AB R12, RZ, R12 ;  /* 0x0000000cff0c723e */ /* 0x000fe400000010ff */
[----:B------:R-:W-:Y:S02]  /*2600*/  LEA R14, P1, R108, R114, 0x1 ;  /* 0x000000726c0e7211 */ /* 0x000fe400078208ff */
[----:B------:R-:W-:Y:S02]  /*2610*/  PRMT R21, R12, 0x7610, R21 ;  /* 0x000076100c157816 */ /* 0x000fe40000000015 */
[----:B------:R-:W-:-:S03]  /*2620*/  LEA.HI.X R15, R108, R115, R13, 0x1, P1 ;  /* 0x000000736c0f7211 */ /* 0x000fc600008f0c0d */
[----:B------:R0:W-:Y:S04]  /*2630*/  @P3 STG.E.U16 desc[UR38][R10.64+0x2], R21 ;  /* 0x000002150a003986 */ /* 0x0001e8000c101526 */
[----:B------:R-:W2:Y:S01]  /*2640*/  @P2 LDG.E.LTC128B.U16 R24, desc[UR38][R14.64] ;  /* 0x000000260e182981 */ /* 0x000ea2000c1e1520 */
[----:B------:R-:W-:Y:S01]  /*2650*/  IADD3 R20, P1, R8, R20, RZ ;  /* 0x0000001408147210 */ /* 0x000fe20007f3e0ff */
[----:B------:R-:W-:Y:S01]  /*2660*/  BSSY B1, `(.L_x_38) ;  /* 0x0000011000017945 */ /* 0x000fe20003800000 */
[----:B------:R-:W-:Y:S02]  /*2670*/  SHF.L.U64.HI R13, R91, 0x1, R92 ;  /* 0x000000015b0d7819 */ /* 0x000fe4000001025c */
[----:B------:R-:W-:Y:S01]  /*2680*/  ISETP.GT.AND P0, PT, R3, 0x8, P0 ;  /* 0x000000080300780c */ /* 0x000fe20000704270 */
[----:B0-----:R-:W-:Y:S01]  /*2690*/  IMAD.X R21, R9, 0x1, R111, P1 ;  /* 0x0000000109157824 */ /* 0x001fe200008e066f */
[----:B------:R-:W-:Y:S01]  /*26a0*/  LEA R12, P1, R91, R10, 0x1 ;  /* 0x0000000a5b0c7211 */ /* 0x000fe200078208ff */
[----:B------:R-:W-:-:S04]  /*26b0*/  IMAD.WIDE.U32 R20, R101, R110, R20 ;  /* 0x0000006e65147225 */ /* 0x000fc800078e0014 */
[----:B------:R-:W-:Y:S01]  /*26c0*/  IMAD.X R13, R13, 0x1, R11, P1 ;  /* 0x000000010d0d7824 */ /* 0x000fe200008e060b */
[----:B------:R-:W-:Y:S01]  /*26d0*/  LEA R8, P3, R20, R114, 0x1 ;  /* 0x0000007214087211 */ /* 0x000fe200078608ff */
[----:B------:R-:W-:-:S05]  /*26e0*/  IMAD.IADD R9, R107, 0x1, R21 ;  /* 0x000000016b097824 */ /* 0x000fca00078e0215 */
[----:B------:R-:W-:Y:S01]  /*26f0*/  LEA.HI.X R9, R20, R115, R9, 0x1, P3 ;  /* 0x0000007314097211 */ /* 0x000fe200018f0c09 */
[----:B--2---:R-:W-:-:S04]  /*2700*/  IMAD.U32 R5, R24, 0x10000, RZ ;  /* 0x0001000018057824 */ /* 0x004fc800078e00ff */
[----:B------:R-:W-:-:S04]  /*2710*/  FMUL R5, R5, R90 ;  /* 0x0000005a05057220 */ /* 0x000fc80000400000 */
[----:B------:R-:W-:-:S05]  /*2720*/  FFMA R5, R26, R23, R5 ;  /* 0x000000171a057223 */ /* 0x000fca0000000005 */
[----:B------:R-:W-:-:S05]  /*2730*/  F2FP.BF16.F32.PACK_AB R5, RZ, R5 ;  /* 0x00000005ff05723e */ /* 0x000fca00000010ff */
[----:B------:R0:W-:Y:S01]  /*2740*/  @P2 STG.E.U16 desc[UR38][R12.64], R5 ;  /* 0x000000050c002986 */ /* 0x0001e2000c101526 */
[----:B------:R-:W-:Y:S05]  /*2750*/  @!P0 BRA `(.L_x_39) ;  /* 0x0000000000048947 */ /* 0x000fea0003800000 */
[----:B------:R2:W5:Y:S02]  /*2760*/  LDG.E.LTC128B.U16 R24, desc[UR38][R8.64+0x2] ;  /* 0x0000022608187981 */ /* 0x000564000c1e1520 */
.L_x_39:
[----:B------:R-:W-:Y:S05]  /*2770*/  BSYNC B1 ;  /* 0x0000000000017941 */ /* 0x000fea0003800000 */
.L_x_38:
[----:B0----5:R-:W-:Y:S01]  /*2780*/  IMAD.U32 R5, R24, 0x10000, RZ ;  /* 0x0001000018057824 */ /* 0x021fe200078e00ff */
[----:B------:R-:W-:Y:S01]  /*2790*/  ISETP.GT.AND P1, PT, R4, 0x8, PT ;  /* 0x000000080400780c */ /* 0x000fe20003f24270 */
[----:B------:R-:W-:Y:S02]  /*27a0*/  BSSY B1, `(.L_x_40) ;  /* 0x0000008000017945 */ /* 0x000fe40003800000 */
[----:B------:R-:W-:Y:S01]  /*27b0*/  FMUL R14, R5, R90 ;  /* 0x0000005a050e7220 */ /* 0x000fe20000400000 */
[----:B------:R-:W-:-:S03]  /*27c0*/  ISETP.GT.AND P2, PT, R3, RZ, P1 ;  /* 0x000000ff0300720c */ /* 0x000fc60000f44270 */
[----:B------:R-:W-:-:S05]  /*27d0*/  FFMA R14, R27, R23, R14 ;  /* 0x000000171b0e7223 */ /* 0x000fca000000000e */
[----:B------:R-:W-:-:S05]  /*27e0*/  F2FP.BF16.F32.PACK_AB R14, RZ, R14 ;  /* 0x0000000eff0e723e */ /* 0x000fca00000010ff */
[----:B------:R0:W-:Y:S01]  /*27f0*/  @P0 STG.E.U16 desc[UR38][R12.64+0x2], R14 ;  /* 0x0000020e0c000986 */ /* 0x0001e2000c101526 */
[----:B------:R-:W-:Y:S05]  /*2800*/  @!P2 BRA `(.L_x_41) ;  /* 0x000000000004a947 */ /* 0x000fea0003800000 */
[----:B------:R3:W5:Y:S02]  /*2810*/  LDG.E.LTC128B.U16 R24, desc[UR38][R6.64+0x10] ;  /* 0x0000102606187981 */ /* 0x000764000c1e1520 */
.L_x_41:
[----:B------:R-:W-:Y:S05]  /*2820*/  BSYNC B1 ;  /* 0x0000000000017941 */ /* 0x000fea0003800000 */
.L_x_40:
[----:B-----5:R-:W-:Y:S01]  /*2830*/  IMAD.U32 R5, R24, 0x10000, RZ ;  /* 0x0001000018057824 */ /* 0x020fe200078e00ff */
        /* <DEDUP_REMOVED lines=9> */
.L_x_43:
[----:B------:R-:W-:Y:S05]  /*28d0*/  BSYNC B1 ;  /* 0x0000000000017941 */ /* 0x000fea0003800000 */
.L_x_42:
[----:B----45:R-:W-:Y:S01]  /*28e0*/  IMAD.U32 R5, R24, 0x10000, RZ ;  /* 0x0001000018057824 */ /* 0x030fe200078e00ff */
[----:B------:R-:W-:Y:S01]  /*28f0*/  ISETP.GT.AND P1, PT, R3, 0x8, P1 ;  /* 0x000000080300780c */ /* 0x000fe20000f24270 */
[----:B------:R-:W-:Y:S02]  /*2900*/  BSSY B1, `(.L_x_44) ;  /* 0x0000007000017945 */ /* 0x000fe40003800000 */
[----:B0-----:R-:W-:-:S04]  /*2910*/  FMUL R14, R5, R90 ;  /* 0x0000005a050e7220 */ /* 0x001fc80000400000 */
[----:B------:R-:W-:-:S05]  /*2920*/  FFMA R14, R29, R23, R14 ;  /* 0x000000171d0e7223 */ /* 0x000fca000000000e */
[----:B------:R-:W-:-:S05]  /*2930*/  F2FP.BF16.F32.PACK_AB R14, RZ, R14 ;  /* 0x0000000eff0e723e */ /* 0x000fca00000010ff */
[----:B------:R0:W-:Y:S01]  /*2940*/  @P3 STG.E.U16 desc[UR38][R10.64+0x12], R14 ;  /* 0x0000120e0a003986 */ /* 0x0001e2000c101526 */
[----:B------:R-:W-:Y:S05]  /*2950*/  @!P1 BRA `(.L_x_45) ;  /* 0x0000000000049947 */ /* 0x000fea0003800000 */
[----:B------:R4:W5:Y:S02]  /*2960*/  LDG.E.LTC128B.U16 R24, desc[UR38][R8.64+0x10] ;  /* 0x0000102608187981 */ /* 0x000964000c1e1520 */
.L_x_45:
[----:B------:R-:W-:Y:S05]  /*2970*/  BSYNC B1 ;  /* 0x0000000000017941 */ /* 0x000fea0003800000 */
.L_x_44:
[----:B-----5:R-:W-:Y:S01]  /*2980*/  IMAD.U32 R5, R24, 0x10000, RZ ;  /* 0x0001000018057824 */ /* 0x020fe200078e00ff */
[----:B------:R-:W-:Y:S01]  /*2990*/  ISETP.GT.AND P0, PT, R3, 0x8, P0 ;  /* 0x000000080300780c */ /* 0x000fe20000704270 */
[----:B------:R-:W-:Y:S02]  /*29a0*/  BSSY B1, `(.L_x_46) ;  /* 0x0000007000017945 */ /* 0x000fe40003800000 */
[----:B------:R-:W-:-:S04]  /*29b0*/  FMUL R5, R5, R90 ;  /* 0x0000005a05057220 */ /* 0x000fc80000400000 */
[----:B------:R-:W-:-:S05]  /*29c0*/  FFMA R5, R30, R23, R5 ;  /* 0x000000171e057223 */ /* 0x000fca0000000005 */
[----:B------:R-:W-:-:S05]  /*29d0*/  F2FP.BF16.F32.PACK_AB R5, RZ, R5 ;  /* 0x00000005ff05723e */ /* 0x000fca00000010ff */
[----:B------:R0:W-:Y:S01]  /*29e0*/  @P1 STG.E.U16 desc[UR38][R12.64+0x10], R5 ;  /* 0x000010050c001986 */ /* 0x0001e2000c101526 */
[----:B------:R-:W-:Y:S05]  /*29f0*/  @!P0 BRA `(.L_x_47) ;  /* 0x0000000000048947 */ /* 0x000fea0003800000 */
[----:B------:R0:W5:Y:S02]  /*2a00*/  LDG.E.LTC128B.U16 R24, desc[UR38][R8.64+0x12] ;  /* 0x0000122608187981 */ /* 0x000164000c1e1520 */
.L_x_47:
[----:B------:R-:W-:Y:S05]  /*2a10*/  BSYNC B1 ;  /* 0x0000000000017941 */ /* 0x000fea0003800000 */
.L_x_46:
        /* <DEDUP_REMOVED lines=10> */
.L_x_49:
[----:B------:R-:W-:Y:S05]  /*2ac0*/  BSYNC B1 ;  /* 0x0000000000017941 */ /* 0x000fea0003800000 */
.L_x_48:
        /* <DEDUP_REMOVED lines=10> */
.L_x_51:
[----:B------:R-:W-:Y:S05]  /*2b70*/  BSYNC B1 ;  /* 0x0000000000017941 */ /* 0x000fea0003800000 */
.L_x_50:
[----:B0----5:R-:W-:Y:S01]  /*2b80*/  IMAD.U32 R5, R24, 0x10000, RZ ;  /* 0x0001000018057824 */ /* 0x021fe200078e00ff */
        /* <DEDUP_REMOVED lines=8> */
.L_x_53:
[----:B------:R-:W-:Y:S05]  /*2c10*/  BSYNC B1 ;  /* 0x0000000000017941 */ /* 0x000fea0003800000 */
.L_x_52:
        /* <DEDUP_REMOVED lines=9> */
.L_x_55:
[----:B------:R-:W-:Y:S05]  /*2cb0*/  BSYNC B1 ;  /* 0x0000000000017941 */ /* 0x000fea0003800000 */
.L_x_54:
        /* <DEDUP_REMOVED lines=10> */
.L_x_57:
[----:B------:R-:W-:Y:S05]  /*2d60*/  BSYNC B1 ;  /* 0x0000000000017941 */ /* 0x000fea0003800000 */
.L_x_56:
        /* <DEDUP_REMOVED lines=10> */
.L_x_59:
[----:B------:R-:W-:Y:S05]  /*2e10*/  BSYNC B1 ;  /* 0x0000000000017941 */ /* 0x000fea0003800000 */
.L_x_58:
        /* <DEDUP_REMOVED lines=9> */
.L_x_61:
[----:B------:R-:W-:Y:S05]  /*2eb0*/  BSYNC B1 ;  /* 0x0000000000017941 */ /* 0x000fea0003800000 */
.L_x_60:
        /* <DEDUP_REMOVED lines=9> */
.L_x_63:
[----:B------:R-:W-:Y:S05]  /*2f50*/  BSYNC B1 ;  /* 0x0000000000017941 */ /* 0x000fea0003800000 */
.L_x_62:
        /* <DEDUP_REMOVED lines=10> */
.L_x_65:
[----:B------:R-:W-:Y:S05]  /*3000*/  BSYNC B1 ;  /* 0x0000000000017941 */ /* 0x000fea0003800000 */
.L_x_64:
        /* <DEDUP_REMOVED lines=10> */
.L_x_67:
[----:B------:R-:W-:Y:S05]  /*30b0*/  BSYNC B1 ;  /* 0x0000000000017941 */ /* 0x000fea0003800000 */
.L_x_66:
        /* <DEDUP_REMOVED lines=9> */
.L_x_69:
[----:B------:R-:W-:Y:S05]  /*3150*/  BSYNC B1 ;  /* 0x0000000000017941 */ /* 0x000fea0003800000 */
.L_x_68:
        /* <DEDUP_REMOVED lines=9> */
.L_x_71:
[----:B------:R-:W-:Y:S05]  /*31f0*/  BSYNC B1 ;  /* 0x0000000000017941 */ /* 0x000fea0003800000 */
.L_x_70:
        /* <DEDUP_REMOVED lines=10> */
.L_x_73:
[----:B------:R-:W-:Y:S05]  /*32a0*/  BSYNC B1 ;  /* 0x0000000000017941 */ /* 0x000fea0003800000 */
.L_x_72:
        /* <DEDUP_REMOVED lines=10> */
.L_x_75:
[----:B------:R-:W-:Y:S05]  /*3350*/  BSYNC B1 ;  /* 0x0000000000017941 */ /* 0x000fea0003800000 */
.L_x_74:
        /* <DEDUP_REMOVED lines=9> */
.L_x_77:
[----:B------:R-:W-:Y:S05]  /*33f0*/  BSYNC B1 ;  /* 0x0000000000017941 */ /* 0x000fea0003800000 */
.L_x_76:
        /* <DEDUP_REMOVED lines=9> */
.L_x_79:
[----:B------:R-:W-:Y:S05]  /*3490*/  BSYNC B1 ;  /* 0x0000000000017941 */ /* 0x000fea0003800000 */
.L_x_78:
        /* <DEDUP_REMOVED lines=10> */
.L_x_81:
[----:B------:R-:W-:Y:S05]  /*3540*/  BSYNC B1 ;  /* 0x0000000000017941 */ /* 0x000fea0003800000 */
.L_x_80:
        /* <DEDUP_REMOVED lines=10> */
.L_x_83:
[----:B------:R-:W-:Y:S05]  /*35f0*/  BSYNC B1 ;  /* 0x0000000000017941 */ /* 0x000fea0003800000 */
.L_x_82:
        /* <DEDUP_REMOVED lines=9> */
.L_x_85:
[----:B------:R-:W-:Y:S05]  /*3690*/  BSYNC B1 ;  /* 0x0000000000017941 */ /* 0x000fea0003800000 */
.L_x_84:
        /* <DEDUP_REMOVED lines=9> */
.L_x_87:
[----:B------:R-:W-:Y:S05]  /*3730*/  BSYNC B1 ;  /* 0x0000000000017941 */ /* 0x000fea0003800000 */
.L_x_86:
        /* <DEDUP_REMOVED lines=10> */
.L_x_89:
[----:B------:R-:W-:Y:S05]  /*37e0*/  BSYNC B1 ;  /* 0x0000000000017941 */ /* 0x000fea0003800000 */
.L_x_88:
        /* <DEDUP_REMOVED lines=10> */
.L_x_91:
[----:B------:R-:W-:Y:S05]  /*3890*/  BSYNC B1 ;  /* 0x0000000000017941 */ /* 0x000fea0003800000 */
.L_x_90:
        /* <DEDUP_REMOVED lines=9> */
.L_x_93:
[----:B------:R-:W-:Y:S05]  /*3930*/  BSYNC B1 ;  /* 0x0000000000017941 */ /* 0x000fea0003800000 */
.L_x_92:
        /* <DEDUP_REMOVED lines=9> */
.L_x_95:
[----:B------:R-:W-:Y:S05]  /*39d0*/  BSYNC B1 ;  /* 0x0000000000017941 */ /* 0x000fea0003800000 */
.L_x_94:
        /* <DEDUP_REMOVED lines=10> */
.L_x_97:
[----:B------:R-:W-:Y:S05]  /*3a80*/  BSYNC B1 ;  /* 0x0000000000017941 */ /* 0x000fea0003800000 */
.L_x_96:
        /* <DEDUP_REMOVED lines=10> */
.L_x_99:
[----:B------:R-:W-:Y:S05]  /*3b30*/  BSYNC B1 ;  /* 0x0000000000017941 */ /* 0x000fea0003800000 */
.L_x_98:
        /* <DEDUP_REMOVED lines=9> */
.L_x_101:
[----:B------:R-:W-:Y:S05]  /*3bd0*/  BSYNC B1 ;  /* 0x0000000000017941 */ /* 0x000fea0003800000 */
.L_x_100:
        /* <DEDUP_REMOVED lines=9> */
.L_x_103:
[----:B------:R-:W-:Y:S05]  /*3c70*/  BSYNC B1 ;  /* 0x0000000000017941 */ /* 0x000fea0003800000 */
.L_x_102:
        /* <DEDUP_REMOVED lines=10> */
.L_x_105:
[----:B------:R-:W-:Y:S05]  /*3d20*/  BSYNC B1 ;  /* 0x0000000000017941 */ /* 0x000fea0003800000 */
.L_x_104:
        /* <DEDUP_REMOVED lines=10> */
.L_x_107:
[----:B------:R-:W-:Y:S05]  /*3dd0*/  BSYNC B1 ;  /* 0x0000000000017941 */ /* 0x000fea0003800000 */
.L_x_106:
        /* <DEDUP_REMOVED lines=9> */
.L_x_109:
[----:B------:R-:W-:Y:S05]  /*3e70*/  BSYNC B1 ;  /* 0x0000000000017941 */ /* 0x000fea0003800000 */
.L_x_108:
        /* <DEDUP_REMOVED lines=9> */
.L_x_111:
[----:B------:R-:W-:Y:S05]  /*3f10*/  BSYNC B1 ;  /* 0x0000000000017941 */ /* 0x000fea0003800000 */
.L_x_110:
        /* <DEDUP_REMOVED lines=10> */
.L_x_113:
[----:B------:R-:W-:Y:S05]  /*3fc0*/  BSYNC B1 ;  /* 0x0000000000017941 */ /* 0x000fea0003800000 */
.L_x_112:
        /* <DEDUP_REMOVED lines=10> */
.L_x_115:
[----:B------:R-:W-:Y:S05]  /*4070*/  BSYNC B1 ;  /* 0x0000000000017941 */ /* 0x000fea0003800000 */
.L_x_114:
        /* <DEDUP_REMOVED lines=9> */
.L_x_117:
[----:B------:R-:W-:Y:S05]  /*4110*/  BSYNC B1 ;  /* 0x0000000000017941 */ /* 0x000fea0003800000 */
.L_x_116:
        /* <DEDUP_REMOVED lines=9> */
.L_x_119:
[----:B------:R-:W-:Y:S05]  /*41b0*/  BSYNC B1 ;  /* 0x0000000000017941 */ /* 0x000fea0003800000 */
.L_x_118:
        /* <DEDUP_REMOVED lines=10> */
.L_x_121:
[----:B------:R-:W-:Y:S05]  /*4260*/  BSYNC B1 ;  /* 0x0000000000017941 */ /* 0x000fea0003800000 */
.L_x_120:
        /* <DEDUP_REMOVED lines=10> */
.L_x_123:
[----:B------:R-:W-:Y:S05]  /*4310*/  BSYNC B1 ;  /* 0x0000000000017941 */ /* 0x000fea0003800000 */
.L_x_122:
        /* <DEDUP_REMOVED lines=9> */
.L_x_125:
[----:B------:R-:W-:Y:S05]  /*43b0*/  BSYNC B1 ;  /* 0x0000000000017941 */ /* 0x000fea0003800000 */
.L_x_124:
        /* <DEDUP_REMOVED lines=9> */
.L_x_127:
[----:B------:R-:W-:Y:S05]  /*4450*/  BSYNC B1 ;  /* 0x0000000000017941 */ /* 0x000fea0003800000 */
.L_x_126:
        /* <DEDUP_REMOVED lines=10> */
.L_x_129:
[----:B------:R-:W-:Y:S05]  /*4500*/  BSYNC B1 ;  /* 0x0000000000017941 */ /* 0x000fea0003800000 */
.L_x_128:
        /* <DEDUP_REMOVED lines=10> */
.L_x_131:
[----:B------:R-:W-:Y:S05]  /*45b0*/  BSYNC B1 ;  /* 0x0000000000017941 */ /* 0x000fea0003800000 */
.L_x_130:
        /* <DEDUP_REMOVED lines=9> */
.L_x_133:
[----:B------:R-:W-:Y:S05]  /*4650*/  BSYNC B1 ;  /* 0x0000000000017941 */ /* 0x000fea0003800000 */
.L_x_132:
        /* <DEDUP_REMOVED lines=9> */
.L_x_135:
[----:B------:R-:W-:Y:S05]  /*46f0*/  BSYNC B1 ;  /* 0x0000000000017941 */ /* 0x000fea0003800000 */
.L_x_134:
        /* <DEDUP_REMOVED lines=10> */
.L_x_137:
[----:B------:R-:W-:Y:S05]  /*47a0*/  BSYNC B1 ;  /* 0x0000000000017941 */ /* 0x000fea0003800000 */
.L_x_136:
        /* <DEDUP_REMOVED lines=10> */
.L_x_139:
[----:B------:R-:W-:Y:S05]  /*4850*/  BSYNC B1 ;  /* 0x0000000000017941 */ /* 0x000fea0003800000 */
.L_x_138:
        /* <DEDUP_REMOVED lines=9> */
.L_x_141:
[----:B------:R-:W-:Y:S05]  /*48f0*/  BSYNC B1 ;  /* 0x0000000000017941 */ /* 0x000fea0003800000 */
.L_x_140:
        /* <DEDUP_REMOVED lines=9> */
.L_x_143:
[----:B------:R-:W-:Y:S05]  /*4990*/  BSYNC B1 ;  /* 0x0000000000017941 */ /* 0x000fea0003800000 */
.L_x_142:
        /* <DEDUP_REMOVED lines=10> */
.L_x_145:
[----:B------:R-:W-:Y:S05]  /*4a40*/  BSYNC B1 ;  /* 0x0000000000017941 */ /* 0x000fea0003800000 */
.L_x_144:
        /* <DEDUP_REMOVED lines=10> */
.L_x_147:
[----:B------:R-:W-:Y:S05]  /*4af0*/  BSYNC B1 ;  /* 0x0000000000017941 */ /* 0x000fea0003800000 */
.L_x_146:
        /* <DEDUP_REMOVED lines=9> */
.L_x_149:
[----:B------:R-:W-:Y:S05]  /*4b90*/  BSYNC B1 ;  /* 0x0000000000017941 */ /* 0x000fea0003800000 */
.L_x_148:
        /* <DEDUP_REMOVED lines=9> */
.L_x_151:
[----:B------:R-:W-:Y:S05]  /*4c30*/  BSYNC B1 ;  /* 0x0000000000017941 */ /* 0x000fea0003800000 */
.L_x_150:
        /* <DEDUP_REMOVED lines=10> */
.L_x_153:
[----:B------:R-:W-:Y:S05]  /*4ce0*/  BSYNC B1 ;  /* 0x0000000000017941 */ /* 0x000fea0003800000 */
.L_x_152:
[----:B-----5:R-:W-:Y:S01]  /*4cf0*/  IMAD.U32 R5, R24, 0x10000, RZ ;  /* 0x0001000018057824 */ /* 0x020fe200078e00ff */
[----:B------:R-:W-:Y:S01]  /*4d00*/  ISETP.GT.AND P0, PT, R4, 0x79, PT ;  /* 0x000000790400780c */ /* 0x000fe20003f04270 */
[----:B------:R-:W-:Y:S01]  /*4d10*/  @P2 IMAD.MOV.U32 R4, RZ, RZ, R10 ;  /* 0x000000ffff042224 */ /* 0x000fe200078e000a */
[----:B------:R-:W-:Y:S01]  /*4d20*/  BSSY B1, `(.L_x_154) ;  /* 0x000000a000017945 */ /* 0x000fe20003800000 */
[----:B------:R-:W-:Y:S01]  /*4d30*/  FMUL R5, R5, R90 ;  /* 0x0000005a05057220 */ /* 0x000fe20000400000 */
[----:B------:R-:W-:-:S03]  /*4d40*/  ISETP.GT.AND P3, PT, R3, RZ, P0 ;  /* 0x000000ff0300720c */ /* 0x000fc60000764270 */
[----:B------:R-:W-:-:S05]  /*4d50*/  FFMA R5, R84, R23, R5 ;  /* 0x0000001754057223 */ /* 0x000fca0000000005 */
[----:B------:R-:W-:-:S04]  /*4d60*/  F2FP.BF16.F32.PACK_AB R5, RZ, R5 ;  /* 0x00000005ff05723e */ /* 0x000fc800000010ff */
[----:B0-----:R-:W-:Y:S01]  /*4d70*/  PRMT R14, R5, 0x7610, R14 ;  /* 0x00007610050e7816 */ /* 0x001fe2000000000e */
[----:B------:R-:W-:-:S05]  /*4d80*/  @P2 IMAD.MOV.U32 R5, RZ, RZ, R11 ;  /* 0x000000ffff052224 */ /* 0x000fca00078e000b */
[----:B------:R0:W-:Y:S01]  /*4d90*/  @P2 STG.E.U16 desc[UR38][R4.64+0xf0], R14 ;  /* 0x0000f00e04002986 */ /* 0x0001e2000c101526 */
[----:B------:R-:W-:Y:S05]  /*4da0*/  @!P3 BRA `(.L_x_155) ;  /* 0x000000000004b947 */ /* 0x000fea0003800000 */
[----:B------:R0:W5:Y:S02]  /*4db0*/  LDG.E.LTC128B.U16 R24, desc[UR38][R6.64+0xf2] ;  /* 0x0000f22606187981 */ /* 0x000164000c1e1520 */
.L_x_155:
[----:B------:R-:W-:Y:S05]  /*4dc0*/  BSYNC B1 ;  /* 0x0000000000017941 */ /* 0x000fea0003800000 */
.L_x_154:
        /* <DEDUP_REMOVED lines=9> */
.L_x_157:
[----:B------:R-:W-:Y:S05]  /*4e60*/  BSYNC B1 ;  /* 0x0000000000017941 */ /* 0x000fea0003800000 */
.L_x_156:
[----:B-----5:R-:W-:Y:S01]  /*4e70*/  IMAD.U32 R5, R24, 0x10000, RZ ;  /* 0x0001000018057824 */ /* 0x020fe200078e00ff */
[----:B------:R-:W-:Y:S01]  /*4e80*/  ISETP.GT.AND P0, PT, R3, 0x8, P0 ;  /* 0x000000080300780c */ /* 0x000fe20000704270 */
[----:B0-----:R-:W-:Y:S01]  /*4e90*/  @P1 IMAD.MOV.U32 R4, RZ, RZ, R12 ;  /* 0x000000ffff041224 */ /* 0x001fe200078e000c */
[----:B------:R-:W-:Y:S01]  /*4ea0*/  BSSY B1, `(.L_x_158) ;  /* 0x0000009000017945 */ /* 0x000fe20003800000 */
[----:B------:R-:W-:-:S04]  /*4eb0*/  FMUL R5, R5, R90 ;  /* 0x0000005a05057220 */ /* 0x000fc80000400000 */
[----:B------:R-:W-:-:S05]  /*4ec0*/  FFMA R5, R86, R23, R5 ;  /* 0x0000001756057223 */ /* 0x000fca0000000005 */
[----:B------:R-:W-:-:S04]  /*4ed0*/  F2FP.BF16.F32.PACK_AB R5, RZ, R5 ;  /* 0x00000005ff05723e */ /* 0x000fc800000010ff */
[----:B-1-3--:R-:W-:Y:S01]  /*4ee0*/  PRMT R6, R5, 0x7610, R6 ;  /* 0x0000761005067816 */ /* 0x00afe20000000006 */
[----:B------:R-:W-:-:S05]  /*4ef0*/  @P1 IMAD.MOV.U32 R5, RZ, RZ, R13 ;  /* 0x000000ffff051224 */ /* 0x000fca00078e000d */
[----:B------:R0:W-:Y:S01]  /*4f00*/  @P1 STG.E.U16 desc[UR38][R4.64+0xf0], R6 ;  /* 0x0000f00604001986 */ /* 0x0001e2000c101526 */
[----:B------:R-:W-:Y:S05]  /*4f10*/  @!P0 BRA `(.L_x_159) ;  /* 0x0000000000048947 */ /* 0x000fea0003800000 */
[----:B------:R1:W5:Y:S02]  /*4f20*/  LDG.E.LTC128B.U16 R24, desc[UR38][R8.64+0xf2] ;  /* 0x0000f22608187981 */ /* 0x000364000c1e1520 */
.L_x_159:
[----:B------:R-:W-:Y:S05]  /*4f30*/  BSYNC B1 ;  /* 0x0000000000017941 */ /* 0x000fea0003800000 */
.L_x_158:
[----:B------:R-:W-:Y:S05]  /*4f40*/  @!P0 BRA `(.L_x_160) ;  /* 0x0000001000e88947 */ /* 0x000fea0003800000 */
[----:B-----5:R-:W-:-:S04]  /*4f50*/  IMAD.U32 R3, R24, 0x10000, RZ ;  /* 0x0001000018037824 */ /* 0x020fc800078e00ff */
[----:B0-----:R-:W-:-:S04]  /*4f60*/  FMUL R4, R3, R90 ;  /* 0x0000005a03047220 */ /* 0x001fc80000400000 */
[----:B------:R-:W-:-:S05]  /*4f70*/  FFMA R4, R87, R23, R4 ;  /* 0x0000001757047223 */ /* 0x000fca0000000004 */
[----:B------:R-:W-:-:S05]  /*4f80*/  F2FP.BF16.F32.PACK_AB R4, RZ, R4 ;  /* 0x00000004ff04723e */ /* 0x000fca00000010ff */
[----:B------:R3:W-:Y:S01]  /*4f90*/  STG.E.U16 desc[UR38][R12.64+0xf2], R4 ;  /* 0x0000f2040c007986 */ /* 0x0007e2000c101526 */
[----:B------:R-:W-:Y:S05]  /*4fa0*/  BRA `(.L_x_160) ;  /* 0x0000001000d07947 */ /* 0x000fea0003800000 */
.L_x_35:
[----:B------:R-:W-:Y:S01]  /*4fb0*/  ISETP.GT.AND P3, PT, R4, 0x1, PT ;  /* 0x000000010400780c */ /* 0x000fe20003f64270 */
[----:B------:R-:W-:Y:S01]  /*4fc0*/  ULDC.64 UR4, c[0x0][0x5c0] ;  /* 0x0001700000047ab9 */ /* 0x000fe20000000a00 */
[-C--:B------:R-:W-:Y:S01]  /*4fd0*/  FMUL R24, R24, R23.reuse ;  /* 0x0000001718187220 */ /* 0x080fe20000400000 */
[----:B------:R-:W-:Y:S01]  /*4fe0*/  LEA R6, P4, R106, UR4, 0x1 ;  /* 0x000000046a067c11 */ /* 0x000fe2000f8808ff */
[-C--:B------:R-:W-:Y:S01]  /*4ff0*/  FMUL R25, R25, R23.reuse ;  /* 0x0000001719197220 */ /* 0x080fe20000400000 */
[----:B------:R-:W-:Y:S01]  /*5000*/  ISETP.GT.AND P0, PT, R3, RZ, P3 ;  /* 0x000000ff0300720c */ /* 0x000fe20001f04270 */
[-C--:B------:R-:W-:Y:S01]  /*5010*/  FMUL R26, R26, R23.reuse ;  /* 0x000000171a1a7220 */ /* 0x080fe20000400000 */
[----:B------:R-:W-:Y:S01]  /*5020*/  F2FP.BF16.F32.PACK_AB R24, RZ, R24 ;  /* 0x00000018ff18723e */ /* 0x000fe200000010ff */
[-C--:B------:R-:W-:Y:S01]  /*5030*/  FMUL R27, R27, R23.reuse ;  /* 0x000000171b1b7220 */ /* 0x080fe20000400000 */
[----:B------:R-:W-:Y:S01]  /*5040*/  LEA.HI.X R7, R106, UR5, R103, 0x1, P4 ;  /* 0x000000056a077c11 */ /* 0x000fe2000a0f0c67 */
[----:B------:R-:W-:Y:S01]  /*5050*/  FMUL R28, R28, R23 ;  /* 0x000000171c1c7220 */ /* 0x000fe20000400000 */
[----:B------:R-:W-:Y:S01]  /*5060*/  F2FP.BF16.F32.PACK_AB R25, RZ, R25 ;  /* 0x00000019ff19723e */ /* 0x000fe200000010ff */
[-C--:B------:R-:W-:Y:S01]  /*5070*/  FMUL R29, R29, R23.reuse ;  /* 0x000000171d1d7220 */ /* 0x080fe20000400000 */
[----:B------:R-:W-:Y:S01]  /*5080*/  ISETP.GT.AND P2, PT, R3, 0x8, P2 ;  /* 0x000000080300780c */ /* 0x000fe20001744270 */
[----:B------:R-:W-:Y:S01]  /*5090*/  @P1 STG.E.U16 desc[UR38][R6.64], R24 ;  /* 0x0000001806001986 */ /* 0x000fe2000c101526 */
[----:B------:R-:W-:Y:S01]  /*50a0*/  ISETP.GT.AND P1, PT, R4, 0x8, PT ;  /* 0x000000080400780c */ /* 0x000fe20003f24270 */
[-C--:B------:R-:W-:Y:S01]  /*50b0*/  FMUL R30, R30, R23.reuse ;  /* 0x000000171e1e7220 */ /* 0x080fe20000400000 */
[C---:B------:R-:W-:Y:S01]  /*50c0*/  SHF.L.U64.HI R5, R91.reuse, 0x1, R92 ;  /* 0x000000015b057819 */ /* 0x040fe2000001025c */
[----:B------:R-:W-:Y:S01]  /*50d0*/  @P0 STG.E.U16 desc[UR38][R6.64+0x2], R25 ;  /* 0x0000021906000986 */ /* 0x000fe2000c101526 */
[----:B------:R-:W-:Y:S01]  /*50e0*/  LEA R8, P5, R91, R6, 0x1 ;  /* 0x000000065b087211 */ /* 0x000fe200078a08ff */
[-C--:B------:R-:W-:Y:S01]  /*50f0*/  FMUL R31, R31, R23.reuse ;  /* 0x000000171f1f7220 */ /* 0x080fe20000400000 */
[----:B------:R-:W-:Y:S01]  /*5100*/  ISETP.GT.AND P3, PT, R3, 0x8, P3 ;  /* 0x000000080300780c */ /* 0x000fe20001f64270 */
[-C--:B------:R-:W-:Y:S01]  /*5110*/  FMUL R32, R32, R23.reuse ;  /* 0x0000001720207220 */ /* 0x080fe20000400000 */
[----:B------:R-:W-:Y:S01]  /*5120*/  ISETP.GT.AND P0, PT, R4, 0x9, PT ;  /* 0x000000090400780c */ /* 0x000fe20003f04270 */
[----:B------:R-:W-:Y:S01]  /*5130*/  IMAD.X R9, R5, 0x1, R7, P5 ;  /* 0x0000000105097824 */ /* 0x000fe200028e0607 */
[----:B------:R-:W-:Y:S01]  /*5140*/  ISETP.GT.AND P4, PT, R3, RZ, P1 ;  /* 0x000000ff0300720c */ /* 0x000fe20000f84270 */
[-C--:B------:R-:W-:Y:S01]  /*5150*/  FMUL R33, R33, R23.reuse ;  /* 0x0000001721217220 */ /* 0x080fe20000400000 */
[----:B------:R-:W-:Y:S01]  /*5160*/  F2FP.BF16.F32.PACK_AB R26, RZ, R26 ;  /* 0x0000001aff1a723e */ /* 0x000fe200000010ff */
[-C--:B------:R-:W-:Y:S01]  /*5170*/  FMUL R34, R34, R23.reuse ;  /* 0x0000001722227220 */ /* 0x080fe20000400000 */
[----:B------:R-:W-:Y:S01]  /*5180*/  ISETP.GT.AND P5, PT, R3, RZ, P0 ;  /* 0x000000ff0300720c */ /* 0x000fe200007a4270 */
[----:B------:R-:W-:Y:S01]  /*5190*/  FMUL R35, R35, R23 ;  /* 0x0000001723237220 */ /* 0x000fe20000400000 */
[----:B------:R-:W-:Y:S01]  /*51a0*/  F2FP.BF16.F32.PACK_AB R27, RZ, R27 ;  /* 0x0000001bff1b723e */ /* 0x000fe200000010ff */
[----:B------:R-:W-:Y:S01]  /*51b0*/  @P2 STG.E.U16 desc[UR38][R8.64], R26 ;  /* 0x0000001a08002986 */ /* 0x000fe2000c101526 */
[----:B------:R-:W-:Y:S01]  /*51c0*/  F2FP.BF16.F32.PACK_AB R28, RZ, R28 ;  /* 0x0000001cff1c723e */ /* 0x000fe200000010ff */
[-C--:B------:R-:W-:Y:S01]  /*51d0*/  FMUL R36, R36, R23.reuse ;  /* 0x0000001724247220 */ /* 0x080fe20000400000 */
[----:B------:R-:W-:Y:S01]  /*51e0*/  ISETP.GT.AND P2, PT, R3, 0x8, P1 ;  /* 0x000000080300780c */ /* 0x000fe20000f44270 */
[----:B------:R-:W-:Y:S01]  /*51f0*/  @P3 STG.E.U16 desc[UR38][R8.64+0x2], R27 ;  /* 0x0000021b08003986 */ /* 0x000fe2000c101526 */
[----:B------:R-:W-:Y:S01]  /*5200*/  ISETP.GT.AND P1, PT, R4, 0x10, PT ;  /* 0x000000100400780c */ /* 0x000fe20003f24270 */
[----:B------:R-:W-:Y:S01]  /*5210*/  FMUL R37, R37, R23 ;  /* 0x0000001725257220 */ /* 0x000fe20000400000 */
[----:B------:R-:W-:Y:S01]  /*5220*/  F2FP.BF16.F32.PACK_AB R29, RZ, R29 ;  /* 0x0000001dff1d723e */ /* 0x000fe200000010ff */
[----:B------:R-:W-:Y:S01]  /*5230*/  @P4 STG.E.U16 desc[UR38][R6.64+0x10], R28 ;  /* 0x0000101c06004986 */ /* 0x000fe2000c101526 */
[C---:B------:R-:W-:Y:S01]  /*5240*/  ISETP.GT.AND P3, PT, R3.reuse, 0x8, P0 ;  /* 0x000000080300780c */ /* 0x040fe20000764270 */
[-C--:B------:R-:W-:Y:S01]  /*5250*/  FMUL R38, R38, R23.reuse ;  /* 0x0000001726267220 */ /* 0x080fe20000400000 */
[----:B------:R-:W-:Y:S01]  /*5260*/  ISETP.GT.AND P0, PT, R4, 0x11, PT ;  /* 0x000000110400780c */ /* 0x000fe20003f04270 */
[----:B------:R-:W-:Y:S01]  /*5270*/  @P5 STG.E.U16 desc[UR38][R6.64+0x12], R29 ;  /* 0x0000121d06005986 */ /* 0x000fe2000c101526 */
        /* <DEDUP_REMOVED lines=161> */
[----:B------:R-:W-:Y:S01]  /*5c90*/  FMUL R87, R87, R23 ;  /* 0x0000001757577220 */ /* 0x000fe20000400000 */
[----:B------:R-:W-:-:S02]  /*5ca0*/  F2FP.BF16.F32.PACK_AB R62, RZ, R62 ;  /* 0x0000003eff3e723e */ /* 0x000fc400000010ff */
[C---:B------:R-:W-:Y:S02]  /*5cb0*/  ISETP.GT.AND P5, PT, R3.reuse, RZ, P0 ;  /* 0x000000ff0300720c */ /* 0x040fe400007a4270 */
[----:B------:R-:W-:Y:S01]  /*5cc0*/  F2FP.BF16.F32.PACK_AB R63, RZ, R63 ;  /* 0x0000003fff3f723e */ /* 0x000fe200000010ff */
[----:B------:R-:W-:Y:S01]  /*5cd0*/  @P2 STG.E.U16 desc[UR38][R8.64+0x90], R62 ;  /* 0x0000903e08002986 */ /* 0x000fe2000c101526 */
[----:B------:R-:W-:Y:S02]  /*5ce0*/  F2FP.BF16.F32.PACK_AB R64, RZ, R64 ;  /* 0x00000040ff40723e */ /* 0x000fe400000010ff */
[C---:B------:R-:W-:Y:S01]  /*5cf0*/  ISETP.GT.AND P2, PT, R3.reuse, 0x8, P1 ;  /* 0x000000080300780c */ /* 0x040fe20000f44270 */
[----:B------:R-:W-:Y:S01]  /*5d00*/  @P3 STG.E.U16 desc[UR38][R8.64+0x92], R63 ;  /* 0x0000923f08003986 */ /* 0x000fe2000c101526 */
[----:B------:R-:W-:Y:S02]  /*5d10*/  ISETP.GT.AND P1, PT, R4, 0x58, PT ;  /* 0x000000580400780c */ /* 0x000fe40003f24270 */
[----:B------:R-:W-:Y:S01]  /*5d20*/  F2FP.BF16.F32.PACK_AB R65, RZ, R65 ;  /* 0x00000041ff41723e */ /* 0x000fe200000010ff */
[----:B------:R-:W-:Y:S01]  /*5d30*/  @P4 STG.E.U16 desc[UR38][R6.64+0xa0], R64 ;  /* 0x0000a04006004986 */ /* 0x000fe2000c101526 */
[----:B------:R-:W-:-:S02]  /*5d40*/  ISETP.GT.AND P3, PT, R3, 0x8, P0 ;  /* 0x000000080300780c */ /* 0x000fc40000764270 */
[----:B------:R-:W-:Y:S01]  /*5d50*/  ISETP.GT.AND P0, PT, R4, 0x59, PT ;  /* 0x000000590400780c */ /* 0x000fe20003f04270 */
[----:B------:R-:W-:Y:S01]  /*5d60*/  @P5 STG.E.U16 desc[UR38][R6.64+0xa2], R65 ;  /* 0x0000a24106005986 */ /* 0x000fe2000c101526 */
[C---:B------:R-:W-:Y:S02]  /*5d70*/  ISETP.GT.AND P4, PT, R3.reuse, RZ, P1 ;  /* 0x000000ff0300720c */ /* 0x040fe40000f84270 */
[----:B------:R-:W-:Y:S02]  /*5d80*/  F2FP.BF16.F32.PACK_AB R66, RZ, R66 ;  /* 0x00000042ff42723e */ /* 0x000fe400000010ff */
[----:B------:R-:W-:Y:S02]  /*5d90*/  ISETP.GT.AND P5, PT, R3, RZ, P0 ;  /* 0x000000ff0300720c */ /* 0x000fe400007a4270 */
[----:B------:R-:W-:Y:S01]  /*5da0*/  F2FP.BF16.F32.PACK_AB R67, RZ, R67 ;  /* 0x00000043ff43723e */ /* 0x000fe200000010ff */
[----:B------:R-:W-:Y:S01]  /*5db0*/  @P2 STG.E.U16 desc[UR38][R8.64+0xa0], R66 ;  /* 0x0000a04208002986 */ /* 0x000fe2000c101526 */
[----:B------:R-:W-:-:S02]  /*5dc0*/  F2FP.BF16.F32.PACK_AB R68, RZ, R68 ;  /* 0x00000044ff44723e */ /* 0x000fc400000010ff */
[C---:B------:R-:W-:Y:S01]  /*5dd0*/  ISETP.GT.AND P2, PT, R3.reuse, 0x8, P1 ;  /* 0x000000080300780c */ /* 0x040fe20000f44270 */
[----:B------:R-:W-:Y:S01]  /*5de0*/  @P3 STG.E.U16 desc[UR38][R8.64+0xa2], R67 ;  /* 0x0000a24308003986 */ /* 0x000fe2000c101526 */
[C---:B------:R-:W-:Y:S02]  /*5df0*/  ISETP.GT.AND P1, PT, R4.reuse, 0x60, PT ;  /* 0x000000600400780c */ /* 0x040fe40003f24270 */
[----:B------:R-:W-:Y:S01]  /*5e00*/  F2FP.BF16.F32.PACK_AB R69, RZ, R69 ;  /* 0x00000045ff45723e */ /* 0x000fe200000010ff */
[----:B------:R-:W-:Y:S01]  /*5e10*/  @P4 STG.E.U16 desc[UR38][R6.64+0xb0], R68 ;  /* 0x0000b04406004986 */ /* 0x000fe2000c101526 */
[C---:B------:R-:W-:Y:S02]  /*5e20*/  ISETP.GT.AND P3, PT, R3.reuse, 0x8, P0 ;  /* 0x000000080300780c */ /* 0x040fe40000764270 */
[----:B------:R-:W-:Y:S01]  /*5e30*/  ISETP.GT.AND P0, PT, R4, 0x61, PT ;  /* 0x000000610400780c */ /* 0x000fe20003f04270 */
[----:B------:R-:W-:Y:S01]  /*5e40*/  @P5 STG.E.U16 desc[UR38][R6.64+0xb2], R69 ;  /* 0x0000b24506005986 */ /* 0x000fe2000c101526 */
[----:B------:R-:W-:-:S02]  /*5e50*/  ISETP.GT.AND P4, PT, R3, RZ, P1 ;  /* 0x000000ff0300720c */ /* 0x000fc40000f84270 */
[C---:B------:R-:W-:Y:S02]  /*5e60*/  ISETP.GT.AND P5, PT, R3.reuse, RZ, P0 ;  /* 0x000000ff0300720c */ /* 0x040fe400007a4270 */
[----:B------:R-:W-:Y:S02]  /*5e70*/  F2FP.BF16.F32.PACK_AB R70, RZ, R70 ;  /* 0x00000046ff46723e */ /* 0x000fe400000010ff */
[----:B------:R-:W-:Y:S02]  /*5e80*/  F2FP.BF16.F32.PACK_AB R71, RZ, R71 ;  /* 0x00000047ff47723e */ /* 0x000fe400000010ff */
[----:B------:R-:W-:Y:S01]  /*5e90*/  F2FP.BF16.F32.PACK_AB R72, RZ, R72 ;  /* 0x00000048ff48723e */ /* 0x000fe200000010ff */
[----:B------:R-:W-:Y:S01]  /*5ea0*/  @P2 STG.E.U16 desc[UR38][R8.64+0xb0], R70 ;  /* 0x0000b04608002986 */ /* 0x000fe2000c101526 */
[----:B------:R-:W-:Y:S02]  /*5eb0*/  F2FP.BF16.F32.PACK_AB R73, RZ, R73 ;  /* 0x00000049ff49723e */ /* 0x000fe400000010ff */
[C---:B------:R-:W-:Y:S01]  /*5ec0*/  ISETP.GT.AND P1, PT, R3.reuse, 0x8, P1 ;  /* 0x000000080300780c */ /* 0x040fe20000f24270 */
[----:B------:R-:W-:Y:S01]  /*5ed0*/  @P3 STG.E.U16 desc[UR38][R8.64+0xb2], R71 ;  /* 0x0000b24708003986 */ /* 0x000fe2000c101526 */
[----:B------:R-:W-:-:S02]  /*5ee0*/  ISETP.GT.AND P2, PT, R3, 0x8, P0 ;  /* 0x000000080300780c */ /* 0x000fc40000744270 */
[C---:B------:R-:W-:Y:S01]  /*5ef0*/  ISETP.GT.AND P0, PT, R4.reuse, 0x69, PT ;  /* 0x000000690400780c */ /* 0x040fe20003f04270 */
[----:B------:R-:W-:Y:S01]  /*5f00*/  @P4 STG.E.U16 desc[UR38][R6.64+0xc0], R72 ;  /* 0x0000c04806004986 */ /* 0x000fe2000c101526 */
[----:B------:R-:W-:Y:S02]  /*5f10*/  ISETP.GT.AND P4, PT, R4, 0x68, PT ;  /* 0x000000680400780c */ /* 0x000fe40003f84270 */
[----:B------:R-:W-:Y:S01]  /*5f20*/  F2FP.BF16.F32.PACK_AB R74, RZ, R74 ;  /* 0x0000004aff4a723e */ /* 0x000fe200000010ff */
[----:B------:R-:W-:Y:S01]  /*5f30*/  @P5 STG.E.U16 desc[UR38][R6.64+0xc2], R73 ;  /* 0x0000c24906005986 */ /* 0x000fe2000c101526 */
[C---:B------:R-:W-:Y:S02]  /*5f40*/  ISETP.GT.AND P5, PT, R3.reuse, RZ, P4 ;  /* 0x000000ff0300720c */ /* 0x040fe400027a4270 */
[----:B------:R-:W-:Y:S01]  /*5f50*/  ISETP.GT.AND P3, PT, R3, RZ, P0 ;  /* 0x000000ff0300720c */ /* 0x000fe20000764270 */
[----:B------:R-:W-:Y:S01]  /*5f60*/  @P1 STG.E.U16 desc[UR38][R8.64+0xc0], R74 ;  /* 0x0000c04a08001986 */ /* 0x000fe2000c101526 */
[----:B------:R-:W-:-:S02]  /*5f70*/  F2FP.BF16.F32.PACK_AB R75, RZ, R75 ;  /* 0x0000004bff4b723e */ /* 0x000fc400000010ff */
[----:B------:R-:W-:Y:S02]  /*5f80*/  F2FP.BF16.F32.PACK_AB R76, RZ, R76 ;  /* 0x0000004cff4c723e */ /* 0x000fe400000010ff */
[C---:B------:R-:W-:Y:S01]  /*5f90*/  ISETP.GT.AND P4, PT, R3.reuse, 0x8, P4 ;  /* 0x000000080300780c */ /* 0x040fe20002784270 */
[----:B------:R-:W-:Y:S01]  /*5fa0*/  @P2 STG.E.U16 desc[UR38][R8.64+0xc2], R75 ;  /* 0x0000c24b08002986 */ /* 0x000fe2000c101526 */
[----:B------:R-:W-:Y:S02]  /*5fb0*/  F2FP.BF16.F32.PACK_AB R77, RZ, R77 ;  /* 0x0000004dff4d723e */ /* 0x000fe400000010ff */
[C---:B------:R-:W-:Y:S01]  /*5fc0*/  ISETP.GT.AND P2, PT, R4.reuse, 0x71, PT ;  /* 0x000000710400780c */ /* 0x040fe20003f44270 */
[----:B------:R-:W-:Y:S01]  /*5fd0*/  @P5 STG.E.U16 desc[UR38][R6.64+0xd0], R76 ;  /* 0x0000d04c06005986 */ /* 0x000fe2000c101526 */
[----:B------:R-:W-:Y:S02]  /*5fe0*/  ISETP.GT.AND P5, PT, R3, 0x8, P0 ;  /* 0x000000080300780c */ /* 0x000fe400007a4270 */
[C---:B------:R-:W-:Y:S01]  /*5ff0*/  ISETP.GT.AND P1, PT, R4.reuse, 0x78, PT ;  /* 0x000000780400780c */ /* 0x040fe20003f24270 */
[----:B------:R-:W-:Y:S01]  /*6000*/  @P3 STG.E.U16 desc[UR38][R6.64+0xd2], R77 ;  /* 0x0000d24d06003986 */ /* 0x000fe2000c101526 */
[----:B------:R-:W-:-:S02]  /*6010*/  ISETP.GT.AND P3, PT, R4, 0x70, PT ;  /* 0x000000700400780c */ /* 0x000fc40003f64270 */
[----:B------:R-:W-:Y:S01]  /*6020*/  ISETP.GT.AND P0, PT, R4, 0x79, PT ;  /* 0x000000790400780c */ /* 0x000fe20003f04270 */
[----:B------:R-:W-:Y:S01]  /*6030*/  @P4 IMAD.MOV.U32 R4, RZ, RZ, R8 ;  /* 0x000000ffff044224 */ /* 0x000fe200078e0008 */
[----:B------:R-:W-:Y:S01]  /*6040*/  F2FP.BF16.F32.PACK_AB R78, RZ, R78 ;  /* 0x0000004eff4e723e */ /* 0x000fe200000010ff */
[----:B------:R-:W-:Y:S01]  /*6050*/  @P4 IMAD.MOV.U32 R5, RZ, RZ, R9 ;  /* 0x000000ffff054224 */ /* 0x000fe200078e0009 */
[----:B------:R-:W-:Y:S02]  /*6060*/  F2FP.BF16.F32.PACK_AB R79, RZ, R79 ;  /* 0x0000004fff4f723e */ /* 0x000fe400000010ff */
[----:B------:R-:W-:Y:S02]  /*6070*/  F2FP.BF16.F32.PACK_AB R80, RZ, R80 ;  /* 0x00000050ff50723e */ /* 0x000fe400000010ff */
[----:B------:R0:W-:Y:S01]  /*6080*/  @P4 STG.E.U16 desc[UR38][R4.64+0xd0], R78 ;  /* 0x0000d04e04004986 */ /* 0x0001e2000c101526 */
[----:B------:R-:W-:Y:S02]  /*6090*/  ISETP.GT.AND P4, PT, R3, RZ, P2 ;  /* 0x000000ff0300720c */ /* 0x000fe40001784270 */
[----:B------:R-:W-:-:S02]  /*60a0*/  F2FP.BF16.F32.PACK_AB R81, RZ, R81 ;  /* 0x00000051ff51723e */ /* 0x000fc400000010ff */
[----:B------:R-:W-:Y:S02]  /*60b0*/  ISETP.GT.AND P2, PT, R3, 0x8, P2 ;  /* 0x000000080300780c */ /* 0x000fe40001744270 */
[----:B------:R-:W-:Y:S02]  /*60c0*/  F2FP.BF16.F32.PACK_AB R82, RZ, R82 ;  /* 0x00000052ff52723e */ /* 0x000fe400000010ff */
[----:B------:R-:W-:Y:S02]  /*60d0*/  F2FP.BF16.F32.PACK_AB R83, RZ, R83 ;  /* 0x00000053ff53723e */ /* 0x000fe400000010ff */
[----:B------:R-:W-:Y:S01]  /*60e0*/  F2FP.BF16.F32.PACK_AB R84, RZ, R84 ;  /* 0x00000054ff54723e */ /* 0x000fe200000010ff */
[----:B0-----:R-:W-:Y:S01]  /*60f0*/  @P5 IMAD.MOV.U32 R4, RZ, RZ, R8 ;  /* 0x000000ffff045224 */ /* 0x001fe200078e0008 */
[----:B------:R-:W-:Y:S01]  /*6100*/  F2FP.BF16.F32.PACK_AB R85, RZ, R85 ;  /* 0x00000055ff55723e */ /* 0x000fe200000010ff */
[----:B------:R-:W-:Y:S01]  /*6110*/  @P5 IMAD.MOV.U32 R5, RZ, RZ, R9 ;  /* 0x000000ffff055224 */ /* 0x000fe200078e0009 */
[----:B------:R-:W-:-:S02]  /*6120*/  F2FP.BF16.F32.PACK_AB R86, RZ, R86 ;  /* 0x00000056ff56723e */ /* 0x000fc400000010ff */
[----:B------:R-:W-:Y:S02]  /*6130*/  F2FP.BF16.F32.PACK_AB R87, RZ, R87 ;  /* 0x00000057ff57723e */ /* 0x000fe400000010ff */
[----:B------:R0:W-:Y:S01]  /*6140*/  @P5 STG.E.U16 desc[UR38][R4.64+0xd2], R79 ;  /* 0x0000d24f04005986 */ /* 0x0001e2000c101526 */
[C---:B------:R-:W-:Y:S02]  /*6150*/  ISETP.GT.AND P5, PT, R3.reuse, RZ, P3 ;  /* 0x000000ff0300720c */ /* 0x040fe40001fa4270 */
[----:B------:R-:W-:-:S11]  /*6160*/  ISETP.GT.AND P3, PT, R3, 0x8, P3 ;  /* 0x000000080300780c */ /* 0x000fd60001f64270 */
[----:B0-----:R-:W-:Y:S02]  /*6170*/  @P5 IMAD.MOV.U32 R4, RZ, RZ, R6 ;  /* 0x000000ffff045224 */ /* 0x001fe400078e0006 */
[----:B------:R-:W-:-:S05]  /*6180*/  @P5 IMAD.MOV.U32 R5, RZ, RZ, R7 ;  /* 0x000000ffff055224 */ /* 0x000fca00078e0007 */
[----:B------:R0:W-:Y:S01]  /*6190*/  @P5 STG.E.U16 desc[UR38][R4.64+0xe0], R80 ;  /* 0x0000e05004005986 */ /* 0x0001e2000c101526 */
[C---:B------:R-:W-:Y:S02]  /*61a0*/  ISETP.GT.AND P5, PT, R3.reuse, RZ, P0 ;  /* 0x000000ff0300720c */ /* 0x040fe400007a4270 */
[----:B------:R-:W-:Y:S01]  /*61b0*/  ISETP.GT.AND P0, PT, R3, 0x8, P0 ;  /* 0x000000080300780c */ /* 0x000fe20000704270 */
[----:B0-----:R-:W-:Y:S02]  /*61c0*/  @P4 IMAD.MOV.U32 R4, RZ, RZ, R6 ;  /* 0x000000ffff044224 */ /* 0x001fe400078e0006 */
[----:B------:R-:W-:-:S05]  /*61d0*/  @P4 IMAD.MOV.U32 R5, RZ, RZ, R7 ;  /* 0x000000ffff054224 */ /* 0x000fca00078e0007 */
[----:B------:R0:W-:Y:S01]  /*61e0*/  @P4 STG.E.U16 desc[UR38][R4.64+0xe2], R81 ;  /* 0x0000e25104004986 */ /* 0x0001e2000c101526 */
[C---:B------:R-:W-:Y:S02]  /*61f0*/  ISETP.GT.AND P4, PT, R3.reuse, RZ, P1 ;  /* 0x000000ff0300720c */ /* 0x040fe40000f84270 */
[----:B------:R-:W-:Y:S01]  /*6200*/  ISETP.GT.AND P1, PT, R3, 0x8, P1 ;  /* 0x000000080300780c */ /* 0x000fe20000f24270 */
[----:B0-----:R-:W-:Y:S02]  /*6210*/  @P3 IMAD.MOV.U32 R4, RZ, RZ, R8 ;  /* 0x000000ffff043224 */ /* 0x001fe400078e0008 */
[----:B------:R-:W-:-:S05]  /*6220*/  @P3 IMAD.MOV.U32 R5, RZ, RZ, R9 ;  /* 0x000000ffff053224 */ /* 0x000fca00078e0009 */
[----:B------:R0:W-:Y:S02]  /*6230*/  @P3 STG.E.U16 desc[UR38][R4.64+0xe0], R82 ;  /* 0x0000e05204003986 */ /* 0x0001e4000c101526 */
[----:B0-----:R-:W-:Y:S02]  /*6240*/  @P2 IMAD.MOV.U32 R4, RZ, RZ, R8 ;  /* 0x000000ffff042224 */ /* 0x001fe400078e0008 */
[----:B------:R-:W-:-:S05]  /*6250*/  @P2 IMAD.MOV.U32 R5, RZ, RZ, R9 ;  /* 0x000000ffff052224 */ /* 0x000fca00078e0009 */
[----:B------:R0:W-:Y:S02]  /*6260*/  @P2 STG.E.U16 desc[UR38][R4.64+0xe2], R83 ;  /* 0x0000e25304002986 */ /* 0x0001e4000c101526 */
[----:B0-----:R-:W-:Y:S02]  /*6270*/  @P4 IMAD.MOV.U32 R4, RZ, RZ, R6 ;  /* 0x000000ffff044224 */ /* 0x001fe400078e0006 */
[----:B------:R-:W-:-:S05]  /*6280*/  @P4 IMAD.MOV.U32 R5, RZ, RZ, R7 ;  /* 0x000000ffff054224 */ /* 0x000fca00078e0007 */
[----:B------:R0:W-:Y:S04]  /*6290*/  @P4 STG.E.U16 desc[UR38][R4.64+0xf0], R84 ;  /* 0x0000f05404004986 */ /* 0x0001e8000c101526 */
[----:B------:R1:W-:Y:S01]  /*62a0*/  @P5 STG.E.U16 desc[UR38][R6.64+0xf2], R85 ;  /* 0x0000f25506005986 */ /* 0x0003e2000c101526 */
[----:B0-----:R-:W-:Y:S02]  /*62b0*/  @P1 IMAD.MOV.U32 R4, RZ, RZ, R8 ;  /* 0x000000ffff041224 */ /* 0x001fe400078e0008 */
[----:B------:R-:W-:-:S05]  /*62c0*/  @P1 IMAD.MOV.U32 R5, RZ, RZ, R9 ;  /* 0x000000ffff051224 */ /* 0x000fca00078e0009 */
[----:B------:R1:W-:Y:S04]  /*62d0*/  @P1 STG.E.U16 desc[UR38][R4.64+0xf0], R86 ;  /* 0x0000f05604001986 */ /* 0x0003e8000c101526 */
[----:B------:R1:W-:Y:S02]  /*62e0*/  @P0 STG.E.U16 desc[UR38][R8.64+0xf2], R87 ;  /* 0x0000f25708000986 */ /* 0x0003e4000c101526 */
.L_x_160:
[----:B------:R-:W-:Y:S05]  /*62f0*/  BSYNC B0 ;  /* 0x0000000000007941 */ /* 0x000fea0003800000 */
.L_x_34:
[----:B------:R-:W-:Y:S01]  /*6300*/  IADD3 R16, P0, R16, UR36, RZ ;  /* 0x0000002410107c10 */ /* 0x000fe2000ff1e0ff */
[----:B------:R-:W-:Y:S01]  /*6310*/  ULDC.64 UR4, c[0x0][0x650] ;  /* 0x0001940000047ab9 */ /* 0x000fe20000000a00 */
[----:B------:R-:W-:Y:S01]  /*6320*/  PRMT R3, RZ, 0x7610, R3 ;  /* 0x00007610ff037816 */ /* 0x000fe20000000003 */
[----:B------:R-:W-:Y:S01]  /*6330*/  IMAD.MOV.U32 R100, RZ, RZ, -0x1 ;  /* 0xffffffffff647424 */ /* 0x000fe200078e00ff */
[----:B------:R-:W-:Y:S01]  /*6340*/  IADD3.X R17, R17, UR42, RZ, P0, !PT ;  /* 0x0000002a11117c10 */ /* 0x000fe200087fe4ff */
[----:B------:R-:W-:Y:S01]  /*6350*/  IMAD.MOV.U32 R101, RZ, RZ, -0x1 ;  /* 0xffffffffff657424 */ /* 0x000fe200078e00ff */
[----:B------:R-:W-:-:S04]  /*6360*/  ISETP.GE.U32.AND P0, PT, R16, UR4, PT ;  /* 0x0000000410007c0c */ /* 0x000fc8000bf06070 */
[----:B------:R-:W-:-:S13]  /*6370*/  ISETP.GE.U32.AND.EX P0, PT, R17, UR5, PT, P0 ;  /* 0x0000000511007c0c */ /* 0x000fda000bf06100 */
[----:B------:R-:W-:Y:S05]  /*6380*/  @P0 BRA `(.L_x_161) ;  /* 0x00000004004c0947 */ /* 0x000fea0003800000 */
[----:B------:R-:W0:Y:S01]  /*6390*/  LDC.64 R10, c[0x0][0x628] ;  /* 0x00018a00ff0a7b82 */ /* 0x000e220000000a00 */
[----:B---3--:R-:W3:Y:S01]  /*63a0*/  S2R R12, SR_CTAID.X ;  /* 0x00000000000c7919 */ /* 0x008ee20000002500 */
[----:B-12-4-:R-:W-:Y:S02]  /*63b0*/  IMAD.MOV.U32 R8, RZ, RZ, R16 ;  /* 0x000000ffff087224 */ /* 0x016fe400078e0010 */
[----:B------:R-:W-:Y:S01]  /*63c0*/  IMAD.MOV.U32 R9, RZ, RZ, R17 ;  /* 0x000000ffff097224 */ /* 0x000fe200078e0011 */
[----:B------:R-:W1:Y:S03]  /*63d0*/  S2R R20, SR_CTAID.Y ;  /* 0x0000000000147919 */ /* 0x000e660000002600 */
[----:B------:R-:W2:Y:S08]  /*63e0*/  LDC R0, c[0x0][0x630] ;  /* 0x00018c00ff007b82 */ /* 0x000eb00000000800 */
[----:B------:R-:W4:Y:S01]  /*63f0*/  LDC.64 R14, c[0x0][0x620] ;  /* 0x00018800ff0e7b82 */ /* 0x000f220000000a00 */
[----:B0-----:R-:W-:-:S04]  /*6400*/  ISETP.NE.U32.AND P0, PT, R10, RZ, PT ;  /* 0x000000ff0a00720c */ /* 0x001fc80003f05070 */
[----:B------:R-:W-:-:S13]  /*6410*/  ISETP.NE.AND.EX P0, PT, R11, RZ, PT, P0 ;  /* 0x000000ff0b00720c */ /* 0x000fda0003f05300 */
[----:B-1234-:R-:W-:Y:S05]  /*6420*/  @!P0 BRA `(.L_x_162) ;  /* 0x0000000000288947 */ /* 0x01efea0003800000 */
        /* <DEDUP_REMOVED lines=10> */
.L_x_162:
[-CC-:B------:R-:W-:Y:S01]  /*64d0*/  SHF.R.U64 R101, R8, R0.reuse, R9.reuse ;  /* 0x0000000008657219 */ /* 0x180fe20000001209 */
[----:B------:R-:W0:Y:S01]  /*64e0*/  LDC.64 R26, c[0x0][0x640] ;  /* 0x00019000ff1a7b82 */ /* 0x000e220000000a00 */
[----:B------:R-:W-:Y:S01]  /*64f0*/  SHF.R.U32.HI R0, RZ, R0, R9 ;  /* 0x00000000ff007219 */ /* 0x000fe20000011609 */
[----:B------:R-:W-:Y:S01]  /*6500*/  ULDC UR4, c[0x0][0x150] ;  /* 0x0000540000047ab9 */ /* 0x000fe20000000800 */
[----:B------:R-:W-:Y:S02]  /*6510*/  IADD3 R3, P0, RZ, -R101, RZ ;  /* 0x80000065ff037210 */ /* 0x000fe40007f1e0ff */
[----:B------:R-:W-:-:S03]  /*6520*/  I2FP.F32.U32 R7, R12 ;  /* 0x0000000c00077245 */ /* 0x000fc60000201000 */
[----:B------:R-:W1:Y:S01]  /*6530*/  LDC R6, c[0x0][0x618] ;  /* 0x00018600ff067b82 */ /* 0x000e620000000800 */
[----:B------:R-:W-:Y:S02]  /*6540*/  IMAD.X R5, RZ, RZ, ~R0, P0 ;  /* 0x000000ffff057224 */ /* 0x000fe400000e0e00 */
[----:B------:R-:W-:Y:S01]  /*6550*/  FMUL R7, R7, UR4 ;  /* 0x0000000407077c20 */ /* 0x000fe20008400000 */
[----:B------:R-:W-:Y:S01]  /*6560*/  ULDC UR4, c[0x0][0x154] ;  /* 0x0000550000047ab9 */ /* 0x000fe20000000800 */
[-C--:B------:R-:W-:Y:S02]  /*6570*/  IMAD R0, R5, R14.reuse, RZ ;  /* 0x0000000e05007224 */ /* 0x080fe400078e02ff */
[C---:B------:R-:W-:Y:S01]  /*6580*/  IMAD.WIDE.U32 R4, R3.reuse, R14, R16 ;  /* 0x0000000e03047225 */ /* 0x040fe200078e0010 */
[----:B------:R-:W2:Y:S01]  /*6590*/  LDC R8, c[0x0][0x608] ;  /* 0x00018200ff087b82 */ /* 0x000ea20000000800 */
[----:B------:R-:W3:Y:S02]  /*65a0*/  F2I.U32.TRUNC.NTZ R7, R7 ;  /* 0x0000000700077305 */ /* 0x000ee4000020f000 */
[----:B------:R-:W-:Y:S01]  /*65b0*/  IMAD R3, R3, R15, R0 ;  /* 0x0000000f03037224 */ /* 0x000fe200078e0200 */
[----:B------:R-:W-:-:S03]  /*65c0*/  I2FP.F32.U32 R0, R20 ;  /* 0x0000001400007245 */ /* 0x000fc60000201000 */
[----:B------:R-:W-:Y:S01]  /*65d0*/  IMAD.IADD R3, R5, 0x1, R3 ;  /* 0x0000000105037824 */ /* 0x000fe200078e0203 */
[----:B------:R-:W4:Y:S01]  /*65e0*/  LDC R11, c[0x0][0x658] ;  /* 0x00019600ff0b7b82 */ /* 0x000f220000000800 */
[----:B0-----:R-:W-:-:S04]  /*65f0*/  ISETP.NE.U32.AND P0, PT, R26, RZ, PT ;  /* 0x000000ff1a00720c */ /* 0x001fc80003f05070 */
[----:B------:R-:W-:-:S03]  /*6600*/  ISETP.NE.AND.EX P0, PT, R27, RZ, PT, P0 ;  /* 0x000000ff1b00720c */ /* 0x000fc60003f05300 */
[----:B------:R-:W0:Y:S01]  /*6610*/  LDC R9, c[0x0][0x144] ;  /* 0x00005100ff097b82 */ /* 0x000e220000000800 */
[-C--:B-1----:R-:W-:Y:S01]  /*6620*/  SHF.R.U64 R10, R4, R6.reuse, R3 ;  /* 0x00000006040a7219 */ /* 0x082fe20000001203 */
[----:B---3--:R-:W-:Y:S01]  /*6630*/  IMAD.MOV R7, RZ, RZ, -R7 ;  /* 0x000000ffff077224 */ /* 0x008fe200078e0a07 */
[----:B------:R-:W-:Y:S01]  /*6640*/  SHF.R.U32.HI R3, RZ, R6, R3 ;  /* 0x00000006ff037219 */ /* 0x000fe20000011603 */
[----:B------:R-:W-:-:S04]  /*6650*/  FMUL R6, R0, UR4 ;  /* 0x0000000400067c20 */ /* 0x000fc80008400000 */
[----:B------:R-:W1:Y:S01]  /*6660*/  LDC R21, c[0x0][0x148] ;  /* 0x00005200ff157b82 */ /* 0x000e620000000800 */
[----:B------:R3:W0:Y:S01]  /*6670*/  F2I.U32.TRUNC.NTZ R14, R6 ;  /* 0x00000006000e7305 */ /* 0x000622000020f000 */
[-CC-:B--2---:R-:W-:Y:S02]  /*6680*/  SHF.R.U64 R13, R10, R8.reuse, R3.reuse ;  /* 0x000000080a0d7219 */ /* 0x184fe40000001203 */
[----:B------:R-:W-:-:S04]  /*6690*/  SHF.R.U32.HI R0, RZ, R8, R3 ;  /* 0x00000008ff007219 */ /* 0x000fc80000011603 */
[----:B-----5:R-:W2:Y:S01]  /*66a0*/  LDC R24, c[0x0][0x648] ;  /* 0x00019200ff187b82 */ /* 0x020ea20000000800 */
[-CC-:B----4-:R-:W-:Y:S02]  /*66b0*/  SHF.R.U64 R15, R13, R11.reuse, R0.reuse ;  /* 0x0000000b0d0f7219 */ /* 0x190fe40000001200 */
[----:B------:R-:W-:-:S03]  /*66c0*/  SHF.R.U32.HI R5, RZ, R11, R0 ;  /* 0x0000000bff057219 */ /* 0x000fc60000011600 */
[----:B------:R-:W-:Y:S02]  /*66d0*/  IMAD.MOV.U32 R4, RZ, RZ, R15 ;  /* 0x000000ffff047224 */ /* 0x000fe400078e000f */
[----:B------:R-:W4:Y:S01]  /*66e0*/  LDC R28, c[0x0][0x638] ;  /* 0x00018e00ff1c7b82 */ /* 0x000f220000000800 */
[----:B0-----:R-:W-:-:S07]  /*66f0*/  IMAD R25, R9, R7, R12 ;  /* 0x0000000709197224 */ /* 0x001fce00078e020c */
[----:B------:R-:W0:Y:S08]  /*6700*/  LDC R29, c[0x0][0x610] ;  /* 0x00018400ff1d7b82 */ /* 0x000e300000000800 */
[----:B------:R-:W0:Y:S01]  /*6710*/  LDC R30, c[0x0][0x600] ;  /* 0x00018000ff1e7b82 */ /* 0x000e220000000800 */
[----:B-123--:R-:W-:Y:S05]  /*6720*/  @!P0 BRA `(.L_x_163) ;  /* 0x0000000000288947 */ /* 0x00efea0003800000 */
[----:B------:R-:W1:Y:S02]  /*6730*/  LDC R0, c[0x0][0x64c] ;  /* 0x00019300ff007b82 */ /* 0x000e640000000800 */
[----:B-1----:R-:W-:-:S05]  /*6740*/  IADD3 R3, P0, R15, R0, RZ ;  /* 0x000000000f037210 */ /* 0x002fca0007f1e0ff */
        /* <DEDUP_REMOVED lines=8> */
.L_x_163:
[----:B------:R-:W-:Y:S01]  /*67d0*/  ISETP.NE.AND P0, PT, R2, 0x1, PT ;  /* 0x000000010200780c */ /* 0x000fe20003f05270 */
[----:B------:R-:W-:Y:S01]  /*67e0*/  IMAD.MOV R14, RZ, RZ, -R14 ;  /* 0x000000ffff0e7224 */ /* 0x000fe200078e0a0e */
[----:B------:R-:W-:Y:S02]  /*67f0*/  SHF.R.U64 R3, R4, R24, R5 ;  /* 0x0000001804037219 */ /* 0x000fe40000001205 */
[----:B------:R-:W-:Y:S02]  /*6800*/  LOP3.LUT R0, R13, R98, RZ, 0xc0, !PT ;  /* 0x000000620d007212 */ /* 0x000fe400078ec0ff */
[----:B------:R-:W-:Y:S01]  /*6810*/  LOP3.LUT R10, R10, R97, RZ, 0xc0, !PT ;  /* 0x000000610a0a7212 */ /* 0x000fe200078ec0ff */
[----:B------:R-:W-:Y:S02]  /*6820*/  IMAD.MOV R4, RZ, RZ, -R3 ;  /* 0x000000ffff047224 */ /* 0x000fe400078e0a03 */
[----:B------:R-:W-:Y:S02]  /*6830*/  IMAD R0, R93, R3, R0 ;  /* 0x000000035d007224 */ /* 0x000fe400078e0200 */
[----:B----4-:R-:W-:-:S02]  /*6840*/  IMAD R3, R4, R28, R15 ;  /* 0x0000001c04037224 */ /* 0x010fc400078e020f */
[----:B------:R-:W-:Y:S02]  /*6850*/  @P0 IMAD R25, R21, R14, R20 ;  /* 0x0000000e15190224 */ /* 0x000fe400078e0214 */
[----:B0-----:R-:W-:Y:S02]  /*6860*/  IMAD R5, R3, R30, R10 ;  /* 0x0000001e03057224 */ /* 0x001fe400078e020a */
[----:B------:R-:W-:Y:S02]  /*6870*/  IMAD R0, R0, R29, R25 ;  /* 0x0000001d00007224 */ /* 0x000fe400078e0219 */
[----:B------:R-:W-:-:S03]  /*6880*/  IMAD.MOV.U32 R4, RZ, RZ, 0x1 ;  /* 0x00000001ff047424 */ /* 0x000fc600078e00ff */
[----:B------:R-:W-:Y:S02]  /*6890*/  SEL R100, R5, R0, !P0 ;  /* 0x0000000005647207 */ /* 0x000fe40004000000 */
[----:B------:R-:W-:Y:S02]  /*68a0*/  PRMT R3, R4, 0x7610, R3 ;  /* 0x0000761004037816 */ /* 0x000fe40000000003 */
[----:B------:R-:W-:-:S07]  /*68b0*/  SEL R0, R0, R5, !P0 ;  /* 0x0000000500007207 */ /* 0x000fce0004000000 */
.L_x_161:
[----:B------:R-:W-:Y:S01]  /*68c0*/  UIMAD.WIDE.U32 UR4, UR41, 0x24924925, URZ ;  /* 0x24924925290478a5 */ /* 0x000fe2000f8e003f */
[----:B------:R-:W-:Y:S01]  /*68d0*/  LOP3.LUT P0, RZ, R3, 0xff, RZ, 0xc0, !PT ;  /* 0x000000ff03ff7812 */ /* 0x000fe2000780c0ff */
[----:B------:R-:W-:Y:S02]  /*68e0*/  IMAD.MOV.U32 R103, RZ, RZ, R0 ;  /* 0x000000ffff677224 */ /* 0x000fe400078e0000 */
[----:B------:R-:W-:-:S04]  /*68f0*/  UIADD3 UR4, UR41, -UR5, URZ ;  /* 0x8000000529047290 */ /* 0x000fc8000fffe03f */
[----:B------:R-:W-:-:S04]  /*6900*/  ULEA.HI UR4, UR4, UR5, URZ, 0x1f ;  /* 0x0000000504047291 */ /* 0x000fc8000f8ff83f */
[----:B------:R-:W-:-:S04]  /*6910*/  USHF.R.U32.HI UR4, URZ, 0x2, UR4 ;  /* 0x000000023f047899 */ /* 0x000fc80008011604 */
[----:B------:R-:W-:Y:S01]  /*6920*/  UIMAD UR41, UR4, -0x7, UR41 ;  /* 0xfffffff9042978a4 */ /* 0x000fe2000f8e0229 */
[----:B------:R-:W-:Y:S11]  /*6930*/  @P0 BRA `(.L_x_164) ;  /* 0xffffffa800f00947 */ /* 0x000ff6000383ffff */
[----:B------:R-:W-:Y:S05]  /*6940*/  EXIT ;  /* 0x000000000000794d */ /* 0x000fea0003800000 */
.L_x_7:
        /* <DEDUP_REMOVED lines=26> */
.L_x_166:
[----:B------:R-:W0:Y:S01]  /*6af0*/  LDC.64 R28, c[0x0][0x640] ;  /* 0x00019000ff1c7b82 */ /* 0x000e220000000a00 */
[-CC-:B------:R-:W-:Y:S01]  /*6b00*/  SHF.R.U64 R21, R14, R8.reuse, R15.reuse ;  /* 0x000000080e157219 */ /* 0x180fe2000000120f */
[----:B------:R-:W-:Y:S01]  /*6b10*/  IMAD.MOV.U32 R31, RZ, RZ, 0x1 ;  /* 0x00000001ff1f7424 */ /* 0x000fe200078e00ff */
[----:B------:R-:W-:Y:S02]  /*6b20*/  SHF.R.U32.HI R7, RZ, R8, R15 ;  /* 0x00000008ff077219 */ /* 0x000fe4000001160f */
[----:B------:R-:W-:-:S03]  /*6b30*/  IADD3 R13, P0, RZ, -R21, RZ ;  /* 0x80000015ff0d7210 */ /* 0x000fc60007f1e0ff */
[----:B------:R-:W1:Y:S02]  /*6b40*/  LDC R12, c[0x0][0x618] ;  /* 0x00018600ff0c7b82 */ /* 0x000e640000000800 */
[----:B------:R-:W-:Y:S02]  /*6b50*/  IMAD.X R7, RZ, RZ, ~R7, P0 ;  /* 0x000000ffff077224 */ /* 0x000fe400000e0e07 */
[----:B------:R-:W-:-:S04]  /*6b60*/  IMAD.WIDE.U32 R10, R13, R24, R16 ;  /* 0x000000180d0a7225 */ /* 0x000fc800078e0010 */
[----:B------:R-:W2:Y:S01]  /*6b70*/  LDC R14, c[0x0][0x608] ;  /* 0x00018200ff0e7b82 */ /* 0x000ea20000000800 */
[----:B------:R-:W-:-:S04]  /*6b80*/  IMAD R8, R7, R24, RZ ;  /* 0x0000001807087224 */ /* 0x000fc800078e02ff */
[----:B------:R-:W-:-:S03]  /*6b90*/  IMAD R7, R13, R25, R8 ;  /* 0x000000190d077224 */ /* 0x000fc600078e0208 */
[----:B------:R-:W3:Y:S01]  /*6ba0*/  LDC R26, c[0x0][0x658] ;  /* 0x00019600ff1a7b82 */ /* 0x000ee20000000800 */
[----:B------:R-:W-:Y:S01]  /*6bb0*/  IMAD.IADD R7, R11, 0x1, R7 ;  /* 0x000000010b077824 */ /* 0x000fe200078e0207 */
[----:B0-----:R-:W-:Y:S01]  /*6bc0*/  ISETP.NE.U32.AND P0, PT, R28, RZ, PT ;  /* 0x000000ff1c00720c */ /* 0x001fe20003f05070 */
[----:B------:R-:W-:-:S03]  /*6bd0*/  IMAD.MOV.U32 R11, RZ, RZ, -0x1 ;  /* 0xffffffffff0b7424 */ /* 0x000fc600078e00ff */
        /* <DEDUP_REMOVED lines=8> */
[-C--:B---3--:R-:W-:Y:S02]  /*6c60*/  SHF.L.U32 R10, R11, R26.reuse, RZ ;  /* 0x0000001a0b0a7219 */ /* 0x088fe400000006ff */
[--C-:B------:R-:W-:Y:S02]  /*6c70*/  SHF.R.U64 R24, R22, R26, R7.reuse ;  /* 0x0000001a16187219 */ /* 0x100fe40000001207 */
[----:B------:R-:W-:Y:S02]  /*6c80*/  LOP3.LUT R33, RZ, R10, RZ, 0x33, !PT ;  /* 0x0000000aff217212 */ /* 0x000fe400078e33ff */
[----:B------:R-:W-:Y:S01]  /*6c90*/  SHF.R.U32.HI R11, RZ, R26, R7 ;  /* 0x0000001aff0b7219 */ /* 0x000fe20000011607 */
[----:B------:R-:W3:Y:S01]  /*6ca0*/  LDC R30, c[0x0][0x610] ;  /* 0x00018400ff1e7b82 */ /* 0x000ee20000000800 */
[----:B------:R-:W-:Y:S01]  /*6cb0*/  IMAD.MOV.U32 R10, RZ, RZ, R24 ;  /* 0x000000ffff0a7224 */ /* 0x000fe200078e0018 */
[----:B------:R-:W-:Y:S06]  /*6cc0*/  @!P0 BRA `(.L_x_167) ;  /* 0x0000000000288947 */ /* 0x000fec0003800000 */
        /* <DEDUP_REMOVED lines=10> */
.L_x_167:
[----:B------:R-:W-:Y:S02]  /*6d70*/  ISETP.NE.AND P0, PT, R2, 0x1, PT ;  /* 0x000000010200780c */ /* 0x000fe40003f05270 */
[----:B-1----:R-:W-:Y:S01]  /*6d80*/  SHF.R.U64 R8, R10, R8, R11 ;  /* 0x000000080a087219 */ /* 0x002fe2000000120b */
[----:B0-----:R-:W-:Y:S01]  /*6d90*/  VIADD R11, R25, 0xffffffff ;  /* 0xffffffff190b7836 */ /* 0x001fe20000000000 */
[----:B------:R-:W-:Y:S02]  /*6da0*/  SHF.L.U32 R31, R31, R26, RZ ;  /* 0x0000001a1f1f7219 */ /* 0x000fe400000006ff */
[----:B------:R-:W-:Y:S01]  /*6db0*/  LOP3.LUT R5, R22, R33, RZ, 0xc0, !PT ;  /* 0x0000002116057212 */ /* 0x000fe200078ec0ff */
[----:B------:R-:W-:-:S04]  /*6dc0*/  IMAD.MOV R7, RZ, RZ, -R8 ;  /* 0x000000ffff077224 */ /* 0x000fc800078e0a08 */
[----:B------:R-:W-:Y:S02]  /*6dd0*/  IMAD R5, R31, R8, R5 ;  /* 0x000000081f057224 */ /* 0x000fe400078e0205 */
[----:B------:R-:W-:Y:S01]  /*6de0*/  @P0 IMAD R6, R9, R23, R4 ;  /* 0x0000001709060224 */ /* 0x000fe200078e0204 */
[----:B------:R-:W-:Y:S01]  /*6df0*/  LOP3.LUT R9, R20, R11, RZ, 0xc0, !PT ;  /* 0x0000000b14097212 */ /* 0x000fe200078ec0ff */
[----:B--2---:R-:W-:Y:S02]  /*6e00*/  IMAD R4, R7, R27, R24 ;  /* 0x0000001b07047224 */ /* 0x004fe400078e0218 */
[----:B---3--:R-:W-:Y:S02]  /*6e10*/  IMAD R6, R5, R30, R6 ;  /* 0x0000001e05067224 */ /* 0x008fe400078e0206 */
[----:B------:R-:W-:Y:S02]  /*6e20*/  IMAD R5, R4, R25, R9 ;  /* 0x0000001904057224 */ /* 0x000fe400078e0209 */
[----:B------:R-:W-:-:S02]  /*6e30*/  IMAD.MOV.U32 R8, RZ, RZ, 0x1 ;  /* 0x00000001ff087424 */ /* 0x000fc400078e00ff */
[----:B------:R-:W-:Y:S01]  /*6e40*/  IMAD.MOV.U32 R7, RZ, RZ, R21 ;  /* 0x000000ffff077224 */ /* 0x000fe200078e0015 */
[----:B------:R-:W-:Y:S02]  /*6e50*/  SEL R19, R5, R6, !P0 ;  /* 0x0000000605137207 */ /* 0x000fe40004000000 */
[----:B------:R-:W-:-:S07]  /*6e60*/  SEL R12, R6, R5, !P0 ;  /* 0x00000005060c7207 */ /* 0x000fce0004000000 */
.L_x_165:
[----:B------:R-:W-:-:S08]  /*6e70*/  NOP ;  /* 0x0000000000007918 */ /* 0x000fd00000000000 */
[----:B------:R-:W0:-:S00]  /*6e80*/  USETMAXREG.DEALLOC.CTAPOOL 0x28 ;  /* 0x00000028000079c8 */ /* 0x000e0000080e0500 */
[----:B0-----:R-:W-:-:S13]  /*6e90*/  ISETP.NE.AND P0, PT, R3, RZ, PT ;  /* 0x000000ff0300720c */ /* 0x001fda0003f05270 */
[----:B------:R-:W-:Y:S05]  /*6ea0*/  @P0 EXIT ;  /* 0x000000000000094d */ /* 0x000fea0003800000 */
[----:B------:R-:W-:Y:S01]  /*6eb0*/  LOP3.LUT P0, RZ, R8, 0xff, RZ, 0xc0, !PT ;  /* 0x000000ff08ff7812 */ /* 0x000fe2000780c0ff */
[----:B------:R-:W-:Y:S02]  /*6ec0*/  IMAD.MOV.U32 R3, RZ, RZ, 0x1 ;  /* 0x00000001ff037424 */ /* 0x000fe400078e00ff */
[----:B------:R-:W-:-:S10]  /*6ed0*/  IMAD.MOV.U32 R13, RZ, RZ, RZ ;  /* 0x000000ffff0d7224 */ /* 0x000fd400078e00ff */
[----:B------:R-:W-:Y:S05]  /*6ee0*/  @!P0 BRA `(.L_x_168) ;  /* 0x0000000c00808947 */ /* 0x000fea0003800000 */
[----:B------:R-:W0:Y:S01]  /*6ef0*/  LDC R3, c[0x0][0x28c] ;  /* 0x0000a300ff037b82 */ /* 0x000e220000000800 */
[----:B------:R-:W-:Y:S01]  /*6f00*/  UMOV UR13, 0x1 ;  /* 0x00000001000d7882 */ /* 0x000fe20000000000 */
[----:B------:R-:W-:Y:S01]  /*6f10*/  ULDC UR5, c[0x0][0x658] ;  /* 0x0001960000057ab9 */ /* 0x000fe20000000800 */
[----:B------:R-:W-:Y:S01]  /*6f20*/  UMOV UR7, 0xffffffff ;  /* 0xffffffff00077882 */ /* 0x000fe20000000000 */
[----:B------:R-:W-:Y:S01]  /*6f30*/  BSSY B0, `(.L_x_168) ;  /* 0x00000db000007945 */ /* 0x000fe20003800000 */
[----:B------:R-:W-:Y:S01]  /*6f40*/  USHF.L.U32 UR7, UR7, UR5, URZ ;  /* 0x0000000507077299 */ /* 0x000fe2000800063f */
[----:B------:R-:W-:Y:S01]  /*6f50*/  IMAD.MOV.U32 R11, RZ, RZ, 0x1 ;  /* 0x00000001ff0b7424 */ /* 0x000fe200078e00ff */
[----:B------:R-:W-:Y:S01]  /*6f60*/  LOP3.LUT R10, R18, 0x2, RZ, 0xfc, !PT ;  /* 0x00000002120a7812 */ /* 0x000fe200078efcff */
[----:B------:R-:W1:Y:S01]  /*6f70*/  S2UR UR9, SR_CgaCtaId ;  /* 0x00000000000979c3 */ /* 0x000e620000008800 */
[----:B------:R-:W-:Y:S01]  /*6f80*/  IMAD.MOV.U32 R13, RZ, RZ, RZ ;  /* 0x000000ffff0d7224 */ /* 0x000fe200078e00ff */
[----:B------:R-:W-:Y:S01]  /*6f90*/  ULDC UR4, c[0x0][0x600] ;  /* 0x0001800000047ab9 */ /* 0x000fe20000000800 */
[----:B------:R-:W-:Y:S01]  /*6fa0*/  UMOV UR14, 0x11 ;  /* 0x00000011000e7882 */ /* 0x000fe20000000000 */
[----:B------:R-:W-:-:S02]  /*6fb0*/  USHF.L.U32 UR5, UR13, UR5, URZ ;  /* 0x000000050d057299 */ /* 0x000fc4000800063f */
[----:B------:R-:W-:Y:S02]  /*6fc0*/  UIADD3 UR4, UR4, -0x1, URZ ;  /* 0xffffffff04047890 */ /* 0x000fe4000fffe03f */
[----:B------:R-:W-:Y:S01]  /*6fd0*/  ULOP3.LUT UR7, URZ, UR7, URZ, 0x33, !UPT ;  /* 0x000000073f077292 */ /* 0x000fe2000f8e333f */
[----:B------:R-:W-:Y:S01]  /*6fe0*/  ULDC.64 UR24, c[0x0][0x198] ;  /* 0x0000660000187ab9 */ /* 0x000fe20000000a00 */
[----:B0-----:R-:W-:-:S05]  /*6ff0*/  VIADD R3, R3, 0x3f ;  /* 0x0000003f03037836 */ /* 0x001fca0000000000 */
[----:B------:R-:W-:Y:S01]  /*7000*/  SHF.R.S32.HI R4, RZ, 0x1f, R3 ;  /* 0x0000001fff047819 */ /* 0x000fe20000011403 */
[----:B-1----:R-:W-:-:S03]  /*7010*/  USHF.R.U32.HI UR26, URZ, 0x2, UR9 ;  /* 0x000000023f1a7899 */ /* 0x002fc60008011609 */
[----:B------:R-:W-:Y:S01]  /*7020*/  LEA.HI R4, R4, R3, RZ, 0x6 ;  /* 0x0000000304047211 */ /* 0x000fe200078f30ff */
[----:B------:R-:W-:Y:S01]  /*7030*/  ULOP3.LUT UR8, UR9, 0x3, URZ, 0xc0, !UPT ;  /* 0x0000000309087892 */ /* 0x000fe2000f8ec03f */
[----:B------:R-:W-:Y:S01]  /*7040*/  IMAD.MOV.U32 R3, RZ, RZ, 0x1 ;  /* 0x00000001ff037424 */ /* 0x000fe200078e00ff */
[----:B------:R-:W-:Y:S01]  /*7050*/  USHF.L.U32 UR6, UR9, 0x5, URZ ;  /* 0x0000000509067899 */ /* 0x000fe2000800063f */
[----:B------:R-:W-:Y:S01]  /*7060*/  SHF.R.S32.HI R8, RZ, 0x6, R4 ;  /* 0x00000006ff087819 */ /* 0x000fe20000011404 */
[----:B------:R-:W-:Y:S02]  /*7070*/  USHF.L.U32 UR27, UR9, 0xb, URZ ;  /* 0x0000000b091b7899 */ /* 0x000fe4000800063f */
[----:B------:R-:W-:Y:S02]  /*7080*/  ULOP3.LUT UR9, UR9, 0xfffffffc, URZ, 0xc0, !UPT ;  /* 0xfffffffc09097892 */ /* 0x000fe4000f8ec03f */
[----:B------:R-:W-:Y:S01]  /*7090*/  UISETP.GT.U32.AND UP0, UPT, UR8, 0xffff, UPT ;  /* 0x0000ffff0800788c */ /* 0x000fe2000bf04070 */
[----:B------:R-:W-:Y:S01]  /*70a0*/  VIADD R9, R8, 0x1 ;  /* 0x0000000108097836 */ /* 0x000fe20000000000 */
[----:B------:R-:W-:-:S02]  /*70b0*/  ULOP3.LUT UR11, UR9, 0x1, URZ, 0xfc, !UPT ;  /* 0x00000001090b7892 */ /* 0x000fc4000f8efc3f */
[----:B------:R-:W-:Y:S02]  /*70c0*/  ULOP3.LUT UR12, UR9, 0x2, URZ, 0xfc, !UPT ;  /* 0x00000002090c7892 */ /* 0x000fe4000f8efc3f */
[----:B------:R-:W-:Y:S02]  /*70d0*/  USHF.L.U32 UR10, UR13, UR9, URZ ;  /* 0x000000090d0a7299 */ /* 0x000fe4000800063f */
[----:B------:R-:W-:Y:S02]  /*70e0*/  ULOP3.LUT UR9, UR9, 0x3, URZ, 0xfc, !UPT ;  /* 0x0000000309097892 */ /* 0x000fe4000f8efc3f */
[----:B------:R-:W-:Y:S02]  /*70f0*/  USHF.L.U32 UR11, UR13, UR11, URZ ;  /* 0x0000000b0d0b7299 */ /* 0x000fe4000800063f */
[----:B------:R-:W-:Y:S02]  /*7100*/  USHF.L.U32 UR12, UR13, UR12, URZ ;  /* 0x0000000c0d0c7299 */ /* 0x000fe4000800063f */
[----:B------:R-:W-:-:S02]  /*7110*/  USEL UR8, UR8, 0xffff, !UP0 ;  /* 0x0000ffff08087887 */ /* 0x000fc4000c000000 */
[----:B------:R-:W-:Y:S02]  /*7120*/  USHF.L.U32 UR9, UR13, UR9, URZ ;  /* 0x000000090d097299 */ /* 0x000fe4000800063f */
[----:B------:R-:W-:Y:S02]  /*7130*/  ULOP3.LUT UR10, UR12, UR10, UR11, 0xfe, !UPT ;  /* 0x0000000a0c0a7292 */ /* 0x000fe4000f8efe0b */
[----:B------:R-:W-:Y:S02]  /*7140*/  ULOP3.LUT UR8, UR8, 0xffff, URZ, 0xc0, !UPT ;  /* 0x0000ffff08087892 */ /* 0x000fe4000f8ec03f */
[----:B------:R-:W-:Y:S02]  /*7150*/  ULOP3.LUT UR6, UR6, 0x60, URZ, 0xc0, !UPT ;  /* 0x0000006006067892 */ /* 0x000fe4000f8ec03f */
[----:B------:R-:W-:Y:S02]  /*7160*/  ULOP3.LUT UR13, UR10, UR9, URZ, 0xfc, !UPT ;  /* 0x000000090a0d7292 */ /* 0x000fe4000f8efc3f */
[----:B------:R-:W-:-:S12]  /*7170*/  USHF.L.U32 UR14, UR14, UR8, URZ ;  /* 0x000000080e0e7299 */ /* 0x000fd8000800063f */
.L_x_179:
[----:B------:R-:W-:-:S03]  /*7180*/  UMOV UR8, 0xffffffff ;  /* 0xffffffff00087882 */ /* 0x000fc60000000000 */
[----:B------:R-:W-:Y:S05]  /*7190*/  BRA.DIV UR8, `(.L_x_169) ;  /* 0x0000001208287947 */ /* 0x000fea000b800000 */
[----:B------:R-:W-:-:S13]  /*71a0*/  ELECT P6, URZ, PT ;  /* 0x00000000003f782f */ /* 0x000fda00038c0000 */
.L_x_193:
[----:B------:R-:W0:Y:S01]  /*71b0*/  LDC R4, c[0x0][0x28c] ;  /* 0x0000a300ff047b82 */ /* 0x000e220000000800 */
[----:B------:R-:W-:Y:S01]  /*71c0*/  BSSY B1, `(.L_x_170) ;  /* 0x000003d000017945 */ /* 0x000fe20003800000 */
[----:B0-----:R-:W-:-:S13]  /*71d0*/  ISETP.LT.OR P6, PT, R4, 0x1, !P6 ;  /* 0x000000010400780c */ /* 0x001fda00077c1670 */
[----:B------:R-:W-:Y:S05]  /*71e0*/  @P6 BRA `(.L_x_171) ;  /* 0x0000000000e86947 */ /* 0x000fea0003800000 */
[----:B------:R-:W-:Y:S01]  /*71f0*/  LEA R12, R12, UR26, 0x1 ;  /* 0x0000001a0c0c7c11 */ /* 0x000fe2000f8e08ff */
[----:B------:R-:W-:Y:S01]  /*7200*/  IMAD.MOV.U32 R20, RZ, RZ, RZ ;  /* 0x000000ffff147224 */ /* 0x000fe200078e00ff */
[----:B------:R-:W-:Y:S01]  /*7210*/  LEA R19, R19, UR6, 0x7 ;  /* 0x0000000613137c11 */ /* 0x000fe2000f8e38ff */
[----:B------:R-:W-:Y:S02]  /*7220*/  IMAD.MOV.U32 R4, RZ, RZ, R9 ;  /* 0x000000ffff047224 */ /* 0x000fe400078e0009 */
[----:B------:R-:W-:Y:S02]  /*7230*/  IMAD.MOV.U32 R5, RZ, RZ, R3 ;  /* 0x000000ffff057224 */ /* 0x000fe400078e0003 */
[----:B------:R-:W-:Y:S02]  /*7240*/  IMAD.MOV.U32 R6, RZ, RZ, R13 ;  /* 0x000000ffff067224 */ /* 0x000fe400078e000d */
[----:B------:R-:W-:-:S07]  /*7250*/  IMAD.SHL.U32 R15, R12, 0x40, RZ ;  /* 0x000000400c0f7824 */ /* 0x000fce00078e00ff */
.L_x_174:
[----:B------:R-:W0:Y:S01]  /*7260*/  S2R R21, SR_CgaCtaId ;  /* 0x0000000000157919 */ /* 0x000e220000008800 */
[----:B------:R-:W-:Y:S02]  /*7270*/  MOV R12, 0x400 ;  /* 0x00000400000c7802 */ /* 0x000fe40000000f00 */
[----:B------:R-:W-:-:S13]  /*7280*/  ISETP.NE.AND P1, PT, R0, RZ, PT ;  /* 0x000000ff0000720c */ /* 0x000fda0003f25270 */
[----:B------:R-:W1:Y:S01]  /*7290*/  @!P1 LDC R14, c[0x0][0x500] ;  /* 0x00014000ff0e9b82 */ /* 0x000e620000000800 */
[----:B0-----:R-:W-:Y:S02]  /*72a0*/  LEA R23, R21, R12, 0x18 ;  /* 0x0000000c15177211 */ /* 0x001fe400078ec0ff */
[----:B------:R-:W-:-:S03]  /*72b0*/  SHF.L.U32 R12, R5, 0x1f, RZ ;  /* 0x0000001f050c7819 */ /* 0x000fc600000006ff */
[----:B------:R-:W-:-:S04]  /*72c0*/  IMAD R21, R6, 0x8, R23 ;  /* 0x0000000806157824 */ /* 0x000fc800078e0217 */
[----:B------:R-:W0:Y:S02]  /*72d0*/  SYNCS.PHASECHK.TRANS64.TRYWAIT P0, [R21+URZ+0x38], R12 ;  /* 0x0000380c150075a7 */ /* 0x000e24000800017f */
[----:B01----:R-:W-:Y:S05]  /*72e0*/  @!P0 BRA `(.L_x_172) ;  /* 0x0000000c00f48947 */ /* 0x003fea0003800000 */
.L_x_194:
[----:B0-----:R-:W-:Y:S01]  /*72f0*/  PRMT R12, R10, 0x9910, RZ ;  /* 0x000099100a0c7816 */ /* 0x001fe200000000ff */
[----:B------:R0:W-:Y:S03]  /*7300*/  @!P1 SYNCS.ARRIVE.TRANS64 RZ, [R21+URZ], R14 ;  /* 0x0000000e15ff99a7 */ /* 0x0001e6000800003f */
[----:B------:R-:W-:-:S13]  /*7310*/  ISETP.NE.AND P0, PT, R12, 0x2, PT ;  /* 0x000000020c00780c */ /* 0x000fda0003f05270 */
[----:B0-----:R-:W-:Y:S05]  /*7320*/  @P0 BRA `(.L_x_173) ;  /* 0x0000000000040947 */ /* 0x001fea0003800000 */
[----:B------:R-:W-:Y:S01]  /*7330*/  BPT.TRAP 0x1 ;  /* 0x000000040000795c */ /* 0x000fe20000300000 */
.L_x_173:
[----:B------:R-:W-:Y:S01]  /*7340*/  R2UR UR8, R6 ;  /* 0x00000000060872ca */ /* 0x000fe200000e0000 */
[----:B------:R-:W-:Y:S01]  /*7350*/  VIADD R4, R4, 0xffffffff ;  /* 0xffffffff04047836 */ /* 0x000fe20000000000 */
[----:B------:R-:W-:Y:S01]  /*7360*/  R2UR UR15, R23 ;  /* 0x00000000170f72ca */ /* 0x000fe200000e0000 */
[----:B------:R-:W-:Y:S01]  /*7370*/  UIADD3 UR16, UP0, UR24, 0xf0, URZ ;  /* 0x000000f018107890 */ /* 0x000fe2000ff1e03f */
[----:B------:R-:W-:Y:S01]  /*7380*/  R2UR UR22, R15 ;  /* 0x000000000f1672ca */ /* 0x000fe200000e0000 */
[----:B------:R-:W-:Y:S01]  /*7390*/  UIADD3 UR30, UP1, UR24, 0x1f0, URZ ;  /* 0x000001f0181e7890 */ /* 0x000fe2000ff3e03f */
[----:B------:R-:W-:Y:S01]  /*73a0*/  R2UR UR9, R21 ;  /* 0x00000000150972ca */ /* 0x000fe200000e0000 */
[----:B------:R-:W-:Y:S01]  /*73b0*/  UIADD3.X UR17, URZ, UR25, URZ, UP0, !UPT ;  /* 0x000000193f117290 */ /* 0x000fe200087fe43f */
[----:B------:R-:W-:Y:S01]  /*73c0*/  R2UR UR10, R20 ;  /* 0x00000000140a72ca */ /* 0x000fe200000e0000 */
[----:B------:R-:W-:Y:S01]  /*73d0*/  VIADD R6, R6, 0x1 ;  /* 0x0000000106067836 */ /* 0x000fe20000000000 */
[----:B------:R-:W-:Y:S01]  /*73e0*/  R2UR UR12, R7 ;  /* 0x00000000070c72ca */ /* 0x000fe200000e0000 */
[----:B------:R-:W-:Y:S01]  /*73f0*/  UPRMT UR28, URZ, 0x5410, UR13 ;  /* 0x000054103f1c7896 */ /* 0x000fe2000800000d */
[----:B------:R-:W-:Y:S01]  /*7400*/  R2UR UR23, R19 ;  /* 0x00000000131772ca */ /* 0x000fe200000e0000 */
[----:B------:R-:W-:Y:S01]  /*7410*/  USHF.L.U32 UR8, UR8, 0xd, URZ ;  /* 0x0000000d08087899 */ /* 0x000fe2000800063f */
[----:B------:R-:W-:Y:S01]  /*7420*/  ISETP.GT.AND P1, PT, R4, 0x1, PT ;  /* 0x000000010400780c */ /* 0x000fe20003f24270 */
[----:B------:R-:W-:Y:S01]  /*7430*/  UIADD3.X UR31, URZ, UR25, URZ, UP1, !UPT ;  /* 0x000000193f1f7290 */ /* 0x000fe20008ffe43f */
[----:B------:R-:W-:Y:S01]  /*7440*/  ISETP.NE.AND P0, PT, R6, 0x7, PT ;  /* 0x000000070600780c */ /* 0x000fe20003f05270 */
[----:B------:R-:W-:Y:S01]  /*7450*/  ULEA UR11, UR26, UR8, 0xc ;  /* 0x000000081a0b7291 */ /* 0x000fe2000f8e603f */
[----:B------:R-:W-:Y:S01]  /*7460*/  VIADD R20, R20, 0x40 ;  /* 0x0000004014147836 */ /* 0x000fe20000000000 */
[----:B------:R-:W-:Y:S01]  /*7470*/  ULOP3.LUT UR8, UR8, 0x1800, UR27, 0xf8, !UPT ;  /* 0x0000180008087892 */ /* 0x000fe2000f8ef81b */
[----:B------:R-:W-:Y:S01]  /*7480*/  SEL R12, RZ, 0x1, P0 ;  /* 0x00000001ff0c7807 */ /* 0x000fe20000000000 */
[----:B------:R-:W-:Y:S01]  /*7490*/  ULEA UR11, UR11, UR15, 0x1 ;  /* 0x0000000f0b0b7291 */ /* 0x000fe2000f8e083f */
[----:B------:R-:W-:Y:S01]  /*74a0*/  SEL R6, R6, RZ, P0 ;  /* 0x000000ff06067207 */ /* 0x000fe20000000000 */
[----:B------:R-:W-:Y:S01]  /*74b0*/  ULEA UR8, UR8, UR15, 0x1 ;  /* 0x0000000f08087291 */ /* 0x000fe2000f8e083f */
[----:B------:R-:W-:Y:S01]  /*74c0*/  LOP3.LUT R5, R5, R12, RZ, 0x3c, !PT ;  /* 0x0000000c05057212 */ /* 0x000fe200078e3cff */
[----:B------:R-:W-:-:S02]  /*74d0*/  UIADD3 UR20, UR11, 0x180, URZ ;  /* 0x000001800b147890 */ /* 0x000fc4000fffe03f */
[----:B------:R-:W-:Y:S02]  /*74e0*/  UPRMT UR15, URZ, 0x5410, UR14 ;  /* 0x000054103f0f7896 */ /* 0x000fe4000800000e */
[----:B------:R-:W-:Y:S01]  /*74f0*/  UIADD3 UR21, UR8, 0x1c180, URZ ;  /* 0x0001c18008157890 */ /* 0x000fe2000fffe03f */
[----:B------:R-:W-:Y:S01]  /*7500*/  UMOV UR18, 0x0 ;  /* 0x0000000000127882 */ /* 0x000fe20000000000 */
[----:B------:R-:W-:Y:S01]  /*7510*/  UMOV UR19, 0x10000000 ;  /* 0x1000000000137882 */ /* 0x000fe20000000000 */
[----:B------:R-:W-:Y:S01]  /*7520*/  UMOV UR11, UR22 ;  /* 0x00000016000b7c82 */ /* 0x000fe20008000000 */
[----:B------:R-:W-:-:S03]  /*7530*/  UMOV UR8, UR20 ;  /* 0x0000001400087c82 */ /* 0x000fc60008000000 */
[----:B------:R0:W-:Y:S02]  /*7540*/  UTMALDG.3D.MULTICAST [UR8], [UR16], UR15, desc[UR18] ;  /* 0x00001208100073b4 */ /* 0x0001e4000801180f */
[----:B0-----:R-:W-:Y:S01]  /*7550*/  UMOV UR8, UR21 ;  /* 0x0000001500087c82 */ /* 0x001fe20008000000 */
[----:B------:R-:W-:Y:S02]  /*7560*/  UMOV UR11, UR23 ;  /* 0x00000017000b7c82 */ /* 0x000fe40008000000 */
[----:B------:R0:W-:Y:S02]  /*7570*/  UTMALDG.3D.MULTICAST [UR8], [UR30], UR28, desc[UR18] ;  /* 0x000012081e0073b4 */ /* 0x0001e4000801181c */
[----:B0-----:R-:W-:Y:S05]  /*7580*/  @P1 BRA `(.L_x_174) ;  /* 0xfffffffc00341947 */ /* 0x001fea000383ffff */
.L_x_171:
[----:B------:R-:W-:Y:S05]  /*7590*/  BSYNC B1 ;  /* 0x0000000000017941 */ /* 0x000fea0003800000 */
.L_x_170:
[----:B------:R-:W-:Y:S01]  /*75a0*/  LOP3.LUT P1, RZ, R11, 0xff, RZ, 0xc0, !PT ;  /* 0x000000ff0bff7812 */ /* 0x000fe2000782c0ff */
[C---:B------:R-:W-:Y:S01]  /*75b0*/  IMAD.IADD R13, R8.reuse, 0x1, R13 ;  /* 0x00000001080d7824 */ /* 0x040fe200078e020d */
[----:B------:R-:W-:Y:S01]  /*75c0*/  ULDC.64 UR8, c[0x0][0x650] ;  /* 0x0001940000087ab9 */ /* 0x000fe20000000a00 */
[C---:B------:R-:W-:Y:S01]  /*75d0*/  ISETP.GE.U32.AND P2, PT, R8.reuse, 0x7, PT ;  /* 0x000000070800780c */ /* 0x040fe20003f46070 */
[----:B------:R-:W-:Y:S01]  /*75e0*/  BSSY B1, `(.L_x_175) ;  /* 0x000006d000017945 */ /* 0x000fe20003800000 */
[C---:B------:R-:W-:Y:S01]  /*75f0*/  IMAD.WIDE.U32 R4, R13.reuse, 0x24924925, RZ ;  /* 0x249249250d047825 */ /* 0x040fe200078e00ff */
[----:B------:R-:W-:Y:S02]  /*7600*/  ISETP.GT.U32.AND P0, PT, R13, 0x6, PT ;  /* 0x000000060d00780c */ /* 0x000fe40003f04070 */
[----:B------:R-:W-:Y:S01]  /*7610*/  PRMT R11, RZ, 0x7610, R11 ;  /* 0x00007610ff0b7816 */ /* 0x000fe2000000000b */
[----:B------:R-:W-:Y:S01]  /*7620*/  IMAD.MOV.U32 R12, RZ, RZ, -0x1 ;  /* 0xffffffffff0c7424 */ /* 0x000fe200078e00ff */
[----:B------:R-:W-:Y:S01]  /*7630*/  ISETP.LT.U32.AND P0, PT, R8, 0x7, P0 ;  /* 0x000000070800780c */ /* 0x000fe20000701070 */
[----:B------:R-:W-:-:S02]  /*7640*/  IMAD.MOV.U32 R19, RZ, RZ, -0x1 ;  /* 0xffffffffff137424 */ /* 0x000fc400078e00ff */
[----:B------:R-:W0:Y:S01]  /*7650*/  @P1 S2R R7, SR_CgaCtaId ;  /* 0x0000000000071919 */ /* 0x000e220000008800 */
[----:B------:R-:W-:Y:S02]  /*7660*/  SEL R4, RZ, 0x1, !P0 ;  /* 0x00000001ff047807 */ /* 0x000fe40004000000 */
[----:B------:R-:W-:Y:S02]  /*7670*/  IADD3 R16, P0, R16, UR36, RZ ;  /* 0x0000002410107c10 */ /* 0x000fe4000ff1e0ff */
[----:B------:R-:W-:Y:S02]  /*7680*/  @P1 MOV R6, 0x400 ;  /* 0x0000040000061802 */ /* 0x000fe40000000f00 */
[----:B------:R-:W-:Y:S02]  /*7690*/  IADD3.X R17, R17, UR42, RZ, P0, !PT ;  /* 0x0000002a11117c10 */ /* 0x000fe400087fe4ff */
[----:B------:R-:W-:Y:S02]  /*76a0*/  ISETP.GE.U32.AND P0, PT, R16, UR8, PT ;  /* 0x0000000810007c0c */ /* 0x000fe4000bf06070 */
[----:B------:R-:W-:-:S02]  /*76b0*/  LOP3.LUT R3, R3, R4, RZ, 0x3c, !PT ;  /* 0x0000000403037212 */ /* 0x000fc400078e3cff */
[----:B------:R-:W-:Y:S02]  /*76c0*/  ISETP.GE.U32.AND.EX P0, PT, R17, UR9, PT, P0 ;  /* 0x0000000911007c0c */ /* 0x000fe4000bf06100 */
[----:B0-----:R-:W-:Y:S01]  /*76d0*/  @P1 LEA R6, R7, R6, 0x18 ;  /* 0x0000000607061211 */ /* 0x001fe200078ec0ff */
[----:B------:R-:W-:-:S03]  /*76e0*/  IMAD.IADD R7, R13, 0x1, -R5 ;  /* 0x000000010d077824 */ /* 0x000fc600078e0a05 */
[----:B------:R0:W-:Y:S02]  /*76f0*/  @P1 SYNCS.ARRIVE.TRANS64.A1T0 RZ, [R6+URZ+0x88], RZ ;  /* 0x000088ff06ff19a7 */ /* 0x0001e4000810003f */
[----:B------:R-:W-:-:S04]  /*7700*/  LEA.HI R7, R7, R5, RZ, 0x1f ;  /* 0x0000000507077211 */ /* 0x000fc800078ff8ff */
[----:B------:R-:W-:Y:S01]  /*7710*/  SHF.R.U32.HI R4, RZ, 0x2, R7 ;  /* 0x00000002ff047819 */ /* 0x000fe20000011607 */
[----:B------:R-:W-:-:S03]  /*7720*/  IMAD.MOV.U32 R7, RZ, RZ, -0x1 ;  /* 0xffffffffff077424 */ /* 0x000fc600078e00ff */
[--C-:B------:R-:W-:Y:S01]  /*7730*/  @P2 LOP3.LUT R3, R3, 0x1, R4.reuse, 0x78, !PT ;  /* 0x0000000103032812 */ /* 0x100fe200078e7804 */
[----:B------:R-:W-:Y:S01]  /*7740*/  IMAD R13, R4, -0x7, R13 ;  /* 0xfffffff9040d7824 */ /* 0x000fe200078e020d */
[----:B------:R-:W-:Y:S01]  /*7750*/  PRMT R4, RZ, 0x7610, R4 ;  /* 0x00007610ff047816 */ /* 0x000fe20000000004 */
[----:B0-----:R-:W-:Y:S06]  /*7760*/  @P0 BRA `(.L_x_176) ;  /* 0x0000000400500947 */ /* 0x001fec0003800000 */
[----:B------:R-:W0:Y:S01]  /*7770*/  S2R R15, SR_CTAID.X ;  /* 0x00000000000f7919 */ /* 0x000e220000002500 */
[----:B------:R-:W-:Y:S01]  /*7780*/  ULDC.64 UR8, c[0x0][0x628] ;  /* 0x00018a0000087ab9 */ /* 0x000fe20000000a00 */
[----:B------:R-:W1:Y:S01]  /*7790*/  LDC R20, c[0x0][0x144] ;  /* 0x00005100ff147b82 */ /* 0x000e620000000800 */
[----:B------:R-:W-:Y:S01]  /*77a0*/  ISETP.NE.U32.AND P0, PT, RZ, UR8, PT ;  /* 0x00000008ff007c0c */ /* 0x000fe2000bf05070 */
[----:B------:R-:W2:Y:S01]  /*77b0*/  S2R R12, SR_CTAID.Y ;  /* 0x00000000000c7919 */ /* 0x000ea20000002600 */
[----:B------:R-:W-:Y:S01]  /*77c0*/  ULDC UR10, c[0x0][0x150] ;  /* 0x00005400000a7ab9 */ /* 0x000fe20000000800 */
[----:B------:R-:W-:Y:S01]  /*77d0*/  ULDC UR11, c[0x0][0x630] ;  /* 0x00018c00000b7ab9 */ /* 0x000fe20000000800 */
[----:B------:R-:W-:Y:S01]  /*77e0*/  ISETP.NE.AND.EX P0, PT, RZ, UR9, PT, P0 ;  /* 0x00000009ff007c0c */ /* 0x000fe2000bf05300 */
[----:B------:R-:W-:Y:S01]  /*77f0*/  IMAD.MOV.U32 R4, RZ, RZ, R16 ;  /* 0x000000ffff047224 */ /* 0x000fe200078e0010 */
[----:B0-----:R-:W-:-:S05]  /*7800*/  I2FP.F32.U32 R5, R15 ;  /* 0x0000000f00057245 */ /* 0x001fca0000201000 */
[----:B------:R-:W-:Y:S01]  /*7810*/  FMUL R21, R5, UR10 ;  /* 0x0000000a05157c20 */ /* 0x000fe20008400000 */
[----:B------:R-:W-:-:S05]  /*7820*/  IMAD.MOV.U32 R5, RZ, RZ, R17 ;  /* 0x000000ffff057224 */ /* 0x000fca00078e0011 */
[----:B--2---:R-:W-:Y:S05]  /*7830*/  @!P0 BRA `(.L_x_177) ;  /* 0x0000000000288947 */ /* 0x004fea0003800000 */
[----:B------:R-:W-:Y:S02]  /*7840*/  ULDC UR10, c[0x0][0x634] ;  /* 0x00018d00000a7ab9 */ /* 0x000fe40000000800 */
[----:B------:R-:W-:-:S05]  /*7850*/  IADD3 R5, P0, R16, UR10, RZ ;  /* 0x0000000a10057c10 */ /* 0x000fca000ff1e0ff */
[----:B------:R-:W-:-:S04]  /*7860*/  IMAD.X R19, RZ, RZ, R17, P0 ;  /* 0x000000ffff137224 */ /* 0x000fc800000e0611 */
[----:B------:R-:W-:-:S04]  /*7870*/  IMAD.WIDE.U32 R6, R19, UR8, RZ ;  /* 0x0000000813067c25 */ /* 0x000fc8000f8e00ff */
[----:B------:R-:W-:-:S04]  /*7880*/  IMAD.WIDE.U32 R6, P0, R5, UR9, R6 ;  /* 0x0000000905067c25 */ /* 0x000fc8000f800006 */
[----:B------:R-:W-:-:S04]  /*7890*/  IMAD.WIDE.U32 R4, R5, UR8, RZ ;  /* 0x0000000805047c25 */ /* 0x000fc8000f8e00ff */
[----:B------:R-:W-:Y:S01]  /*78a0*/  IMAD.MOV.U32 R4, RZ, RZ, R7 ;  /* 0x000000ffff047224 */ /* 0x000fe200078e0007 */
[----:B------:R-:W-:Y:S01]  /*78b0*/  IADD3 RZ, P1, R5, R6, RZ ;  /* 0x0000000605ff7210 */ /* 0x000fe20007f3e0ff */
[----:B------:R-:W-:-:S04]  /*78c0*/  IMAD.X R5, RZ, RZ, RZ, P0 ;  /* 0x000000ffff057224 */ /* 0x000fc800000e06ff */
[----:B------:R-:W-:-:S08]  /*78d0*/  IMAD.WIDE.U32.X R4, R19, UR9, R4, P1 ;  /* 0x0000000913047c25 */ /* 0x000fd000088e0404 */
.L_x_177:
[--C-:B------:R-:W-:Y:S01]  /*78e0*/  SHF.R.U64 R14, R4, UR11, R5.reuse ;  /* 0x0000000b040e7c19 */ /* 0x100fe20008001205 */
[----:B------:R-:W0:Y:S01]  /*78f0*/  F2I.U32.TRUNC.NTZ R21, R21 ;  /* 0x0000001500157305 */ /* 0x000e22000020f000 */
[----:B------:R-:W-:Y:S01]  /*7900*/  SHF.R.U32.HI R4, RZ, UR11, R5 ;  /* 0x0000000bff047c19 */ /* 0x000fe20008011605 */
[----:B------:R-:W-:Y:S01]  /*7910*/  ULDC.64 UR8, c[0x0][0x620] ;  /* 0x0001880000087ab9 */ /* 0x000fe20000000a00 */
[----:B------:R-:W-:Y:S01]  /*7920*/  IADD3 R7, P0, RZ, -R14, RZ ;  /* 0x8000000eff077210 */ /* 0x000fe20007f1e0ff */
[----:B------:R-:W-:-:S04]  /*7930*/  ULDC.64 UR10, c[0x0][0x640] ;  /* 0x00019000000a7ab9 */ /* 0x000fc80000000a00 */
[----:B------:R-:W-:Y:S01]  /*7940*/  IMAD.X R4, RZ, RZ, ~R4, P0 ;  /* 0x000000ffff047224 */ /* 0x000fe200000e0e04 */
[----:B------:R-:W-:-:S03]  /*7950*/  ISETP.NE.U32.AND P0, PT, RZ, UR10, PT ;  /* 0x0000000aff007c0c */ /* 0x000fc6000bf05070 */
[----:B------:R-:W-:Y:S01]  /*7960*/  IMAD R6, R4, UR8, RZ ;  /* 0x0000000804067c24 */ /* 0x000fe2000f8e02ff */
[----:B------:R-:W-:Y:S01]  /*7970*/  ISETP.NE.AND.EX P0, PT, RZ, UR11, PT, P0 ;  /* 0x0000000bff007c0c */ /* 0x000fe2000bf05300 */
[----:B------:R-:W-:Y:S01]  /*7980*/  IMAD.WIDE.U32 R4, R7, UR8, R16 ;  /* 0x0000000807047c25 */ /* 0x000fe2000f8e0010 */
[----:B------:R-:W-:-:S03]  /*7990*/  ULDC UR8, c[0x0][0x618] ;  /* 0x0001860000087ab9 */ /* 0x000fc60000000800 */
[----:B------:R-:W-:Y:S01]  /*79a0*/  IMAD R7, R7, UR9, R6 ;  /* 0x0000000907077c24 */ /* 0x000fe2000f8e0206 */
[----:B------:R-:W-:Y:S01]  /*79b0*/  ULDC UR9, c[0x0][0x154] ;  /* 0x0000550000097ab9 */ /* 0x000fe20000000800 */
[----:B0-----:R-:W-:Y:S02]  /*79c0*/  IMAD.MOV R6, RZ, RZ, -R21 ;  /* 0x000000ffff067224 */ /* 0x001fe400078e0a15 */
[----:B------:R-:W0:Y:S01]  /*79d0*/  LDC R21, c[0x0][0x148] ;  /* 0x00005200ff157b82 */ /* 0x000e220000000800 */
[----:B------:R-:W-:Y:S02]  /*79e0*/  IMAD.IADD R5, R5, 0x1, R7 ;  /* 0x0000000105057824 */ /* 0x000fe400078e0207 */
[----:B-1----:R-:W-:Y:S01]  /*79f0*/  IMAD R15, R20, R6, R15 ;  /* 0x00000006140f7224 */ /* 0x002fe200078e020f */
[----:B------:R-:W-:Y:S02]  /*7a00*/  I2FP.F32.U32 R6, R12 ;  /* 0x0000000c00067245 */ /* 0x000fe40000201000 */
[----:B------:R-:W-:-:S02]  /*7a10*/  SHF.R.U64 R19, R4, UR8, R5 ;  /* 0x0000000804137c19 */ /* 0x000fc40008001205 */
[----:B------:R-:W-:Y:S01]  /*7a20*/  SHF.R.U32.HI R4, RZ, UR8, R5 ;  /* 0x00000008ff047c19 */ /* 0x000fe20008011605 */
[----:B------:R-:W-:Y:S01]  /*7a30*/  FMUL R6, R6, UR9 ;  /* 0x0000000906067c20 */ /* 0x000fe20008400000 */
[----:B------:R-:W-:Y:S02]  /*7a40*/  ULDC UR8, c[0x0][0x608] ;  /* 0x0001820000087ab9 */ /* 0x000fe40000000800 */
[--C-:B------:R-:W-:Y:S01]  /*7a50*/  SHF.R.U64 R22, R19, UR8, R4.reuse ;  /* 0x0000000813167c19 */ /* 0x100fe20008001204 */
[----:B------:R1:W2:Y:S01]  /*7a60*/  F2I.U32.TRUNC.NTZ R24, R6 ;  /* 0x0000000600187305 */ /* 0x0002a2000020f000 */
[----:B------:R-:W-:Y:S01]  /*7a70*/  SHF.R.U32.HI R5, RZ, UR8, R4 ;  /* 0x00000008ff057c19 */ /* 0x000fe20008011604 */
[----:B------:R-:W-:-:S03]  /*7a80*/  ULDC UR8, c[0x0][0x658] ;  /* 0x0001960000087ab9 */ /* 0x000fc60000000800 */
[--C-:B------:R-:W-:Y:S02]  /*7a90*/  SHF.R.U64 R20, R22, UR8, R5.reuse ;  /* 0x0000000816147c19 */ /* 0x100fe40008001205 */
[----:B------:R-:W-:-:S03]  /*7aa0*/  SHF.R.U32.HI R23, RZ, UR8, R5 ;  /* 0x00000008ff177c19 */ /* 0x000fc60008011605 */
[----:B------:R-:W-:Y:S02]  /*7ab0*/  IMAD.MOV.U32 R4, RZ, RZ, R20 ;  /* 0x000000ffff047224 */ /* 0x000fe400078e0014 */
[----:B------:R-:W-:Y:S01]  /*7ac0*/  IMAD.MOV.U32 R5, RZ, RZ, R23 ;  /* 0x000000ffff057224 */ /* 0x000fe200078e0017 */
[----:B-1----:R-:W-:Y:S06]  /*7ad0*/  @!P0 BRA `(.L_x_178) ;  /* 0x0000000000288947 */ /* 0x002fec0003800000 */
        /* <DEDUP_REMOVED lines=10> */
.L_x_178:
[----:B------:R-:W-:Y:S01]  /*7b80*/  ISETP.NE.AND P0, PT, R2, 0x1, PT ;  /* 0x000000010200780c */ /* 0x000fe20003f05270 */
[----:B------:R-:W-:Y:S01]  /*7b90*/  ULDC UR8, c[0x0][0x648] ;  /* 0x0001920000087ab9 */ /* 0x000fe20000000800 */
[----:B------:R-:W-:Y:S01]  /*7ba0*/  LOP3.LUT R22, R22, UR7, RZ, 0xc0, !PT ;  /* 0x0000000716167c12 */ /* 0x000fe2000f8ec0ff */
[----:B--2---:R-:W-:Y:S01]  /*7bb0*/  IMAD.MOV R24, RZ, RZ, -R24 ;  /* 0x000000ffff187224 */ /* 0x004fe200078e0a18 */
[----:B------:R-:W-:Y:S01]  /*7bc0*/  SHF.R.U64 R5, R4, UR8, R5 ;  /* 0x0000000804057c19 */ /* 0x000fe20008001205 */
[----:B------:R-:W-:Y:S01]  /*7bd0*/  ULDC UR8, c[0x0][0x638] ;  /* 0x00018e0000087ab9 */ /* 0x000fe20000000800 */
[----:B------:R-:W-:Y:S01]  /*7be0*/  LOP3.LUT R19, R19, UR4, RZ, 0xc0, !PT ;  /* 0x0000000413137c12 */ /* 0x000fe2000f8ec0ff */
[----:B------:R-:W-:Y:S01]  /*7bf0*/  ULDC UR9, c[0x0][0x610] ;  /* 0x0001840000097ab9 */ /* 0x000fe20000000800 */
[----:B------:R-:W-:Y:S02]  /*7c00*/  IMAD.MOV.U32 R4, RZ, RZ, 0x1 ;  /* 0x00000001ff047424 */ /* 0x000fe400078e00ff */
[----:B------:R-:W-:-:S02]  /*7c10*/  IMAD.MOV R7, RZ, RZ, -R5 ;  /* 0x000000ffff077224 */ /* 0x000fc400078e0a05 */
[----:B------:R-:W-:Y:S02]  /*7c20*/  IMAD R22, R5, UR5, R22 ;  /* 0x0000000505167c24 */ /* 0x000fe4000f8e0216 */
[----:B0-----:R-:W-:Y:S02]  /*7c30*/  @P0 IMAD R15, R21, R24, R12 ;  /* 0x00000018150f0224 */ /* 0x001fe400078e020c */
[----:B------:R-:W-:Y:S01]  /*7c40*/  IMAD R20, R7, UR8, R20 ;  /* 0x0000000807147c24 */ /* 0x000fe2000f8e0214 */
[----:B------:R-:W-:Y:S01]  /*7c50*/  ULDC UR8, c[0x0][0x600] ;  /* 0x0001800000087ab9 */ /* 0x000fe20000000800 */
[----:B------:R-:W-:Y:S02]  /*7c60*/  IMAD R15, R22, UR9, R15 ;  /* 0x00000009160f7c24 */ /* 0x000fe4000f8e020f */
[----:B------:R-:W-:Y:S02]  /*7c70*/  IMAD R20, R20, UR8, R19 ;  /* 0x0000000814147c24 */ /* 0x000fe4000f8e0213 */
[----:B------:R-:W-:-:S03]  /*7c80*/  IMAD.MOV.U32 R7, RZ, RZ, R14 ;  /* 0x000000ffff077224 */ /* 0x000fc600078e000e */
[----:B------:R-:W-:Y:S02]  /*7c90*/  SEL R19, R20, R15, !P0 ;  /* 0x0000000f14137207 */ /* 0x000fe40004000000 */
[----:B------:R-:W-:-:S07]  /*7ca0*/  SEL R12, R15, R20, !P0 ;  /* 0x000000140f0c7207 */ /* 0x000fce0004000000 */
.L_x_176:
[----:B------:R-:W-:Y:S05]  /*7cb0*/  BSYNC B1 ;  /* 0x0000000000017941 */ /* 0x000fea0003800000 */
.L_x_175:
[----:B------:R-:W-:-:S13]  /*7cc0*/  LOP3.LUT P0, RZ, R4, 0xff, RZ, 0xc0, !PT ;  /* 0x000000ff04ff7812 */ /* 0x000fda000780c0ff */
[----:B------:R-:W-:Y:S05]  /*7cd0*/  @P0 BRA `(.L_x_179) ;  /* 0xfffffff400280947 */ /* 0x000fea000383ffff */
[----:B------:R-:W-:Y:S05]  /*7ce0*/  BSYNC B0 ;  /* 0x0000000000007941 */ /* 0x000fea0003800000 */
.L_x_168:
[----:B------:R-:W-:-:S03]  /*7cf0*/  UMOV UR8, 0xffffffff ;  /* 0xffffffff00087882 */ /* 0x000fc60000000000 */
[----:B------:R-:W-:Y:S05]  /*7d00*/  BRA.DIV UR8, `(.L_x_180) ;  /* 0x0000000608807947 */ /* 0x000fea000b800000 */
[----:B------:R-:W-:-:S13]  /*7d10*/  ELECT P6, URZ, PT ;  /* 0x00000000003f782f */ /* 0x000fda00038c0000 */
.L_x_197:
[----:B------:R-:W-:Y:S04]  /*7d20*/  BSSY B0, `(.L_x_181) ;  /* 0x0000046000007945 */ /* 0x000fe80003800000 */
[----:B------:R-:W-:Y:S05]  /*7d30*/  @!P6 BRA `(.L_x_182) ;  /* 0x000000040010e947 */ /* 0x000fea0003800000 */
[----:B------:R-:W-:-:S04]  /*7d40*/  LOP3.LUT R18, R18, 0x2, RZ, 0xfc, !PT ;  /* 0x0000000212127812 */ /* 0x000fc800078efcff */
[----:B------:R-:W-:-:S13]  /*7d50*/  ISETP.NE.AND P0, PT, R18, 0x3, PT ;  /* 0x000000031200780c */ /* 0x000fda0003f05270 */
[----:B------:R-:W-:Y:S05]  /*7d60*/  @!P0 BRA `(.L_x_183) ;  /* 0x0000000000048947 */ /* 0x000fea0003800000 */
[----:B------:R-:W-:Y:S01]  /*7d70*/  BPT.TRAP 0x1 ;  /* 0x000000040000795c */ /* 0x000fe20000300000 */
.L_x_183:
[----:B------:R-:W0:Y:S01]  /*7d80*/  S2R R5, SR_CgaCtaId ;  /* 0x0000000000057919 */ /* 0x000e220000008800 */
[----:B------:R-:W-:Y:S02]  /*7d90*/  MOV R0, 0x400 ;  /* 0x0000040000007802 */ /* 0x000fe40000000f00 */
[----:B------:R-:W-:Y:S02]  /*7da0*/  SHF.L.U32 R4, R3, 0x1f, RZ ;  /* 0x0000001f03047819 */ /* 0x000fe400000006ff */
[----:B0-----:R-:W-:-:S05]  /*7db0*/  LEA R0, R5, R0, 0x18 ;  /* 0x0000000005007211 */ /* 0x001fca00078ec0ff */
[----:B------:R-:W-:-:S04]  /*7dc0*/  VIADD R0, R0, 0x38 ;  /* 0x0000003800007836 */ /* 0x000fc80000000000 */
[C---:B------:R-:W-:Y:S02]  /*7dd0*/  IMAD R7, R13.reuse, 0x8, R0 ;  /* 0x000000080d077824 */ /* 0x040fe400078e0200 */
[----:B------:R-:W-:Y:S02]  /*7de0*/  VIADD R13, R13, 0x1 ;  /* 0x000000010d0d7836 */ /* 0x000fe40000000000 */
[----:B------:R-:W0:Y:S03]  /*7df0*/  SYNCS.PHASECHK.TRANS64.TRYWAIT P0, [R7+URZ], R4 ;  /* 0x00000004070075a7 */ /* 0x000e26000800017f */
[----:B------:R-:W-:-:S04]  /*7e00*/  ISETP.NE.AND P1, PT, R13, 0x7, PT ;  /* 0x000000070d00780c */ /* 0x000fc80003f25270 */
[----:B------:R-:W-:Y:S02]  /*7e10*/  SEL R2, RZ, 0x1, P1 ;  /* 0x00000001ff027807 */ /* 0x000fe40000800000 */
[----:B------:R-:W-:Y:S02]  /*7e20*/  SEL R13, R13, RZ, P1 ;  /* 0x000000ff0d0d7207 */ /* 0x000fe40000800000 */
[----:B------:R-:W-:-:S03]  /*7e30*/  LOP3.LUT R6, R3, R2, RZ, 0x3c, !PT ;  /* 0x0000000203067212 */ /* 0x000fc600078e3cff */
[----:B------:R-:W-:Y:S01]  /*7e40*/  IMAD R8, R13, 0x8, R0 ;  /* 0x000000080d087824 */ /* 0x000fe200078e0200 */
[----:B------:R-:W-:Y:S01]  /*7e50*/  SHF.L.U32 R5, R6, 0x1f, RZ ;  /* 0x0000001f06057819 */ /* 0x000fe200000006ff */
[----:B0-----:R-:W-:Y:S06]  /*7e60*/  @!P0 BRA `(.L_x_184) ;  /* 0x0000000400488947 */ /* 0x001fec0003800000 */
.L_x_198:
[----:B------:R-:W1:Y:S01]  /*7e70*/  SYNCS.PHASECHK.TRANS64.TRYWAIT P0, [R8+URZ], R5 ;  /* 0x00000005080075a7 */ /* 0x000e62000800017f */
[----:B------:R-:W-:-:S05]  /*7e80*/  VIADD R2, R13, 0x1 ;  /* 0x000000010d027836 */ /* 0x000fca0000000000 */
[----:B------:R-:W-:-:S04]  /*7e90*/  ISETP.NE.AND P1, PT, R2, 0x7, PT ;  /* 0x000000070200780c */ /* 0x000fc80003f25270 */
[----:B------:R-:W-:Y:S02]  /*7ea0*/  SEL R3, RZ, 0x1, P1 ;  /* 0x00000001ff037807 */ /* 0x000fe40000800000 */
[----:B0-----:R-:W-:Y:S02]  /*7eb0*/  SEL R7, R2, RZ, P1 ;  /* 0x000000ff02077207 */ /* 0x001fe40000800000 */
[----:B------:R-:W-:-:S03]  /*7ec0*/  LOP3.LUT R6, R6, R3, RZ, 0x3c, !PT ;  /* 0x0000000306067212 */ /* 0x000fc600078e3cff */
[----:B------:R-:W-:Y:S01]  /*7ed0*/  IMAD R9, R7, 0x8, R0 ;  /* 0x0000000807097824 */ /* 0x000fe200078e0200 */
[----:B------:R-:W-:Y:S01]  /*7ee0*/  SHF.L.U32 R4, R6, 0x1f, RZ ;  /* 0x0000001f06047819 */ /* 0x000fe200000006ff */
[----:B-1----:R-:W-:Y:S06]  /*7ef0*/  @!P0 BRA `(.L_x_185) ;  /* 0x0000000400388947 */ /* 0x002fec0003800000 */
.L_x_199:
[----:B------:R-:W1:Y:S01]  /*7f00*/  SYNCS.PHASECHK.TRANS64.TRYWAIT P0, [R9+URZ], R4 ;  /* 0x00000004090075a7 */ /* 0x000e62000800017f */
[----:B------:R-:W-:-:S05]  /*7f10*/  VIADD R2, R7, 0x1 ;  /* 0x0000000107027836 */ /* 0x000fca0000000000 */
[----:B------:R-:W-:-:S04]  /*7f20*/  ISETP.NE.AND P1, PT, R2, 0x7, PT ;  /* 0x000000070200780c */ /* 0x000fc80003f25270 */
[----:B------:R-:W-:Y:S02]  /*7f30*/  SEL R3, RZ, 0x1, P1 ;  /* 0x00000001ff037807 */ /* 0x000fe40000800000 */
[----:B------:R-:W-:Y:S02]  /*7f40*/  SEL R7, R2, RZ, P1 ;  /* 0x000000ff02077207 */ /* 0x000fe40000800000 */
[----:B------:R-:W-:-:S03]  /*7f50*/  LOP3.LUT R6, R6, R3, RZ, 0x3c, !PT ;  /* 0x0000000306067212 */ /* 0x000fc600078e3cff */
[----:B0-----:R-:W-:Y:S01]  /*7f60*/  IMAD R8, R7, 0x8, R0 ;  /* 0x0000000807087824 */ /* 0x001fe200078e0200 */
[----:B------:R-:W-:Y:S01]  /*7f70*/  SHF.L.U32 R5, R6, 0x1f, RZ ;  /* 0x0000001f06057819 */ /* 0x000fe200000006ff */
[----:B-1----:R-:W-:Y:S06]  /*7f80*/  @!P0 BRA `(.L_x_186) ;  /* 0x0000000400288947 */ /* 0x002fec0003800000 */
.L_x_200:
        /* <DEDUP_REMOVED lines=9> */
.L_x_201:
[----:B------:R-:W1:Y:S01]  /*8020*/  SYNCS.PHASECHK.TRANS64.TRYWAIT P0, [R9+URZ], R4 ;  /* 0x00000004090075a7 */ /* 0x000e62000800017f */
[----:B------:R-:W-:-:S05]  /*8030*/  VIADD R2, R7, 0x1 ;  /* 0x0000000107027836 */ /* 0x000fca0000000000 */
[----:B------:R-:W-:-:S04]  /*8040*/  ISETP.NE.AND P1, PT, R2, 0x7, PT ;  /* 0x000000070200780c */ /* 0x000fc80003f25270 */
[----:B------:R-:W-:Y:S02]  /*8050*/  SEL R3, RZ, 0x1, P1 ;  /* 0x00000001ff037807 */ /* 0x000fe40000800000 */
[----:B------:R-:W-:Y:S02]  /*8060*/  SEL R7, R2, RZ, P1 ;  /* 0x000000ff02077207 */ /* 0x000fe40000800000 */
[----:B------:R-:W-:-:S03]  /*8070*/  LOP3.LUT R11, R6, R3, RZ, 0x3c, !PT ;  /* 0x00000003060b7212 */ /* 0x000fc600078e3cff */
[----:B------:R-:W-:Y:S01]  /*8080*/  IMAD R6, R7, 0x8, R0 ;  /* 0x0000000807067824 */ /* 0x000fe200078e0200 */
[----:B0-----:R-:W-:Y:S01]  /*8090*/  SHF.L.U32 R5, R11, 0x1f, RZ ;  /* 0x0000001f0b057819 */ /* 0x001fe200000006ff */
[----:B-1----:R-:W-:Y:S06]  /*80a0*/  @!P0 BRA `(.L_x_188) ;  /* 0x0000000400088947 */ /* 0x002fec0003800000 */
.L_x_202:
[----:B------:R-:W1:Y:S01]  /*80b0*/  SYNCS.PHASECHK.TRANS64.TRYWAIT P0, [R6+URZ], R5 ;  /* 0x00000005060075a7 */ /* 0x000e62000800017f */
[----:B------:R-:W-:-:S05]  /*80c0*/  VIADD R2, R7, 0x1 ;  /* 0x0000000107027836 */ /* 0x000fca0000000000 */
[----:B------:R-:W-:-:S04]  /*80d0*/  ISETP.NE.AND P1, PT, R2, 0x7, PT ;  /* 0x000000070200780c */ /* 0x000fc80003f25270 */
[----:B0-----:R-:W-:Y:S02]  /*80e0*/  SEL R4, RZ, 0x1, P1 ;  /* 0x00000001ff047807 */ /* 0x001fe40000800000 */
[----:B------:R-:W-:Y:S02]  /*80f0*/  SEL R3, R2, RZ, P1 ;  /* 0x000000ff02037207 */ /* 0x000fe40000800000 */
[----:B------:R-:W-:Y:S01]  /*8100*/  LOP3.LUT R4, R11, R4, RZ, 0x3c, !PT ;  /* 0x000000040b047212 */ /* 0x000fe200078e3cff */
[----:B-1----:R-:W-:Y:S06]  /*8110*/  @!P0 BRA `(.L_x_189) ;  /* 0x0000000400008947 */ /* 0x002fec0003800000 */
.L_x_203:
[----:B------:R-:W-:Y:S01]  /*8120*/  IMAD R3, R3, 0x8, R0 ;  /* 0x0000000803037824 */ /* 0x000fe200078e0200 */
[----:B------:R-:W-:-:S07]  /*8130*/  SHF.L.U32 R0, R4, 0x1f, RZ ;  /* 0x0000001f04007819 */ /* 0x000fce00000006ff */
.L_x_190:
[----:B-1----:R1:W2:Y:S02]  /*8140*/  SYNCS.PHASECHK.TRANS64.TRYWAIT P0, [R3+URZ], R0 ;  /* 0x00000000030075a7 */ /* 0x0022a4000800017f */
[----:B--2---:R-:W-:Y:S05]  /*8150*/  @!P0 NANOSLEEP.SYNCS 0x989680 ;  /* 0x009896800000895d */ /* 0x004fea0003900000 */
[----:B------:R-:W2:Y:S02]  /*8160*/  @!P0 SYNCS.PHASECHK.TRANS64 P0, [R3+URZ], R0 ;  /* 0x00000000030085a7 */ /* 0x000ea4000800007f */
[----:B--2---:R-:W-:Y:S05]  /*8170*/  @!P0 BRA `(.L_x_190) ;  /* 0xfffffffc00f08947 */ /* 0x004fea000383ffff */
.L_x_182:
[----:B------:R-:W-:Y:S05]  /*8180*/  BSYNC B0 ;  /* 0x0000000000007941 */ /* 0x000fea0003800000 */
.L_x_181:
[----:B------:R-:W-:Y:S05]  /*8190*/  EXIT ;  /* 0x000000000000794d */ /* 0x000fea0003800000 */
.L_x_21:
[----:B-1----:R1:W2:Y:S02]  /*81a0*/  SYNCS.PHASECHK.TRANS64.TRYWAIT P1, [R3+URZ], R0 ;  /* 0x00000000030075a7 */ /* 0x0022a4000802017f */
[----:B--2---:R-:W-:Y:S05]  /*81b0*/  @!P1 NANOSLEEP.SYNCS 0x989680 ;  /* 0x009896800000995d */ /* 0x004fea0003900000 */
[----:B------:R-:W2:Y:S02]  /*81c0*/  @!P1 SYNCS.PHASECHK.TRANS64 P1, [R3+URZ], R0 ;  /* 0x00000000030095a7 */ /* 0x000ea4000802007f */
[----:B--2---:R-:W-:Y:S05]  /*81d0*/  @!P1 BRA `(.L_x_21) ;  /* 0xfffffffc00f09947 */ /* 0x004fea000383ffff */
[----:B------:R-:W-:Y:S05]  /*81e0*/  BRA `(.L_x_20) ;  /* 0xffffff9400907947 */ /* 0x000fea000383ffff */
.L_x_26:
[----:B-1----:R1:W2:Y:S02]  /*81f0*/  SYNCS.PHASECHK.TRANS64.TRYWAIT P1, [R5+URZ], R4 ;  /* 0x00000004050075a7 */ /* 0x0022a4000802017f */
[----:B--2---:R-:W-:Y:S05]  /*8200*/  @!P1 NANOSLEEP.SYNCS 0x989680 ;  /* 0x009896800000995d */ /* 0x004fea0003900000 */
[----:B------:R-:W2:Y:S02]  /*8210*/  @!P1 SYNCS.PHASECHK.TRANS64 P1, [R5+URZ], R4 ;  /* 0x00000004050095a7 */ /* 0x000ea4000802007f */
[----:B--2---:R-:W-:Y:S05]  /*8220*/  @!P1 BRA `(.L_x_26) ;  /* 0xfffffffc00f09947 */ /* 0x004fea000383ffff */
[----:B------:R-:W-:Y:S05]  /*8230*/  BRA `(.L_x_25) ;  /* 0xffffff98006c7947 */ /* 0x000fea000383ffff */
.L_x_169:
[----:B------:R-:W-:Y:S01]  /*8240*/  BSSY B1, `(.L_x_191) ;  /* 0x0000006000017945 */ /* 0x000fe20003800000 */
[----:B------:R-:W-:-:S07]  /*8250*/  IMAD.MOV.U32 R15, RZ, RZ, -0x1 ;  /* 0xffffffffff0f7424 */ /* 0x000fce00078e00ff */
[----:B------:R-:W-:Y:S05]  /*8260*/  WARPSYNC.COLLECTIVE R15, `(.L_x_192) ;  /* 0x000000000f0c7348 */ /* 0x000fea0003c00000 */
[----:B------:R-:W-:Y:S02]  /*8270*/  ELECT P6, UR62, PT ;  /* 0x00000000003e782f */ /* 0x000fe400038c0000 */
[----:B------:R-:W-:Y:S01]  /*8280*/  MOV R14, UR62 ;  /* 0x0000003e000e7c02 */ /* 0x000fe20008000f00 */
[----:B------:R-:W-:Y:S10]  /*8290*/  ENDCOLLECTIVE ;  /* 0x000000000000791b */ /* 0x000ff40003800000 */
.L_x_192:
[----:B------:R-:W-:Y:S05]  /*82a0*/  BSYNC B1 ;  /* 0x0000000000017941 */ /* 0x000fea0003800000 */
.L_x_191:
[----:B------:R-:W-:Y:S05]  /*82b0*/  BRA `(.L_x_193) ;  /* 0xffffffec00bc7947 */ /* 0x000fea000383ffff */
.L_x_172:
[----:B0-----:R0:W1:Y:S02]  /*82c0*/  SYNCS.PHASECHK.TRANS64.TRYWAIT P0, [R21+URZ+0x38], R12 ;  /* 0x0000380c150075a7 */ /* 0x001064000800017f */
[----:B-1----:R-:W-:Y:S05]  /*82d0*/  @!P0 NANOSLEEP.SYNCS 0x989680 ;  /* 0x009896800000895d */ /* 0x002fea0003900000 */
[----:B------:R-:W1:Y:S02]  /*82e0*/  @!P0 SYNCS.PHASECHK.TRANS64 P0, [R21+URZ+0x38], R12 ;  /* 0x0000380c150085a7 */ /* 0x000e64000800007f */
[----:B-1----:R-:W-:Y:S05]  /*82f0*/  @!P0 BRA `(.L_x_172) ;  /* 0xfffffffc00f08947 */ /* 0x002fea000383ffff */
[----:B------:R-:W-:Y:S05]  /*8300*/  BRA `(.L_x_194) ;  /* 0xffffffec00f87947 */ /* 0x000fea000383ffff */
.L_x_180:
[----:B------:R-:W-:Y:S01]  /*8310*/  BSSY B0, `(.L_x_195) ;  /* 0x0000006000007945 */ /* 0x000fe20003800000 */
[----:B------:R-:W-:-:S07]  /*8320*/  IMAD.MOV.U32 R15, RZ, RZ, -0x1 ;  /* 0xffffffffff0f7424 */ /* 0x000fce00078e00ff */
[----:B------:R-:W-:Y:S05]  /*8330*/  WARPSYNC.COLLECTIVE R15, `(.L_x_196) ;  /* 0x000000000f0c7348 */ /* 0x000fea0003c00000 */
[----:B------:R-:W-:Y:S02]  /*8340*/  ELECT P6, UR62, PT ;  /* 0x00000000003e782f */ /* 0x000fe400038c0000 */
[----:B------:R-:W-:Y:S01]  /*8350*/  MOV R14, UR62 ;  /* 0x0000003e000e7c02 */ /* 0x000fe20008000f00 */
[----:B------:R-:W-:Y:S10]  /*8360*/  ENDCOLLECTIVE ;  /* 0x000000000000791b */ /* 0x000ff40003800000 */
.L_x_196:
[----:B------:R-:W-:Y:S05]  /*8370*/  BSYNC B0 ;  /* 0x0000000000007941 */ /* 0x000fea0003800000 */
.L_x_195:
[----:B------:R-:W-:Y:S05]  /*8380*/  BRA `(.L_x_197) ;  /* 0xfffffff800647947 */ /* 0x000fea000383ffff */
.L_x_184:
[----:B0-----:R0:W1:Y:S02]  /*8390*/  SYNCS.PHASECHK.TRANS64.TRYWAIT P0, [R7+URZ], R4 ;  /* 0x00000004070075a7 */ /* 0x001064000800017f */
[----:B-1----:R-:W-:Y:S05]  /*83a0*/  @!P0 NANOSLEEP.SYNCS 0x989680 ;  /* 0x009896800000895d */ /* 0x002fea0003900000 */
[----:B------:R-:W1:Y:S02]  /*83b0*/  @!P0 SYNCS.PHASECHK.TRANS64 P0, [R7+URZ], R4 ;  /* 0x00000004070085a7 */ /* 0x000e64000800007f */
[----:B-1----:R-:W-:Y:S05]  /*83c0*/  @!P0 BRA `(.L_x_184) ;  /* 0xfffffffc00f08947 */ /* 0x002fea000383ffff */
[----:B------:R-:W-:Y:S05]  /*83d0*/  BRA `(.L_x_198) ;  /* 0xfffffff800a47947 */ /* 0x000fea000383ffff */
.L_x_185:
[----:B0-----:R0:W1:Y:S02]  /*83e0*/  SYNCS.PHASECHK.TRANS64.TRYWAIT P0, [R8+URZ], R5 ;  /* 0x00000005080075a7 */ /* 0x001064000800017f */
[----:B-1----:R-:W-:Y:S05]  /*83f0*/  @!P0 NANOSLEEP.SYNCS 0x989680 ;  /* 0x009896800000895d */ /* 0x002fea0003900000 */
[----:B------:R-:W1:Y:S02]  /*8400*/  @!P0 SYNCS.PHASECHK.TRANS64 P0, [R8+URZ], R5 ;  /* 0x00000005080085a7 */ /* 0x000e64000800007f */
[----:B-1----:R-:W-:Y:S05]  /*8410*/  @!P0 BRA `(.L_x_185) ;  /* 0xfffffffc00f08947 */ /* 0x002fea000383ffff */
[----:B------:R-:W-:Y:S05]  /*8420*/  BRA `(.L_x_199) ;  /* 0xfffffff800b47947 */ /* 0x000fea000383ffff */
.L_x_186:
[----:B0-----:R0:W1:Y:S02]  /*8430*/  SYNCS.PHASECHK.TRANS64.TRYWAIT P0, [R9+URZ], R4 ;  /* 0x00000004090075a7 */ /* 0x001064000800017f */
[----:B-1----:R-:W-:Y:S05]  /*8440*/  @!P0 NANOSLEEP.SYNCS 0x989680 ;  /* 0x009896800000895d */ /* 0x002fea0003900000 */
[----:B------:R-:W1:Y:S02]  /*8450*/  @!P0 SYNCS.PHASECHK.TRANS64 P0, [R9+URZ], R4 ;  /* 0x00000004090085a7 */ /* 0x000e64000800007f */
[----:B-1----:R-:W-:Y:S05]  /*8460*/  @!P0 BRA `(.L_x_186) ;  /* 0xfffffffc00f08947 */ /* 0x002fea000383ffff */
[----:B------:R-:W-:Y:S05]  /*8470*/  BRA `(.L_x_200) ;  /* 0xfffffff800c47947 */ /* 0x000fea000383ffff */
.L_x_187:
[----:B0-----:R0:W1:Y:S02]  /*8480*/  SYNCS.PHASECHK.TRANS64.TRYWAIT P0, [R8+URZ], R5 ;  /* 0x00000005080075a7 */ /* 0x001064000800017f */
[----:B-1----:R-:W-:Y:S05]  /*8490*/  @!P0 NANOSLEEP.SYNCS 0x989680 ;  /* 0x009896800000895d */ /* 0x002fea0003900000 */
[----:B------:R-:W1:Y:S02]  /*84a0*/  @!P0 SYNCS.PHASECHK.TRANS64 P0, [R8+URZ], R5 ;  /* 0x00000005080085a7 */ /* 0x000e64000800007f */
[----:B-1----:R-:W-:Y:S05]  /*84b0*/  @!P0 BRA `(.L_x_187) ;  /* 0xfffffffc00f08947 */ /* 0x002fea000383ffff */
[----:B------:R-:W-:Y:S05]  /*84c0*/  BRA `(.L_x_201) ;  /* 0xfffffff800d47947 */ /* 0x000fea000383ffff */
.L_x_188:
[----:B0-----:R0:W1:Y:S02]  /*84d0*/  SYNCS.PHASECHK.TRANS64.TRYWAIT P0, [R9+URZ], R4 ;  /* 0x00000004090075a7 */ /* 0x001064000800017f */
[----:B-1----:R-:W-:Y:S05]  /*84e0*/  @!P0 NANOSLEEP.SYNCS 0x989680 ;  /* 0x009896800000895d */ /* 0x002fea0003900000 */
[----:B------:R-:W1:Y:S02]  /*84f0*/  @!P0 SYNCS.PHASECHK.TRANS64 P0, [R9+URZ], R4 ;  /* 0x00000004090085a7 */ /* 0x000e64000800007f */
[----:B-1----:R-:W-:Y:S05]  /*8500*/  @!P0 BRA `(.L_x_188) ;  /* 0xfffffffc00f08947 */ /* 0x002fea000383ffff */
[----:B------:R-:W-:Y:S05]  /*8510*/  BRA `(.L_x_202) ;  /* 0xfffffff800e47947 */ /* 0x000fea000383ffff */
.L_x_189:
[----:B0-----:R0:W1:Y:S02]  /*8520*/  SYNCS.PHASECHK.TRANS64.TRYWAIT P0, [R6+URZ], R5 ;  /* 0x00000005060075a7 */ /* 0x001064000800017f */
[----:B-1----:R-:W-:Y:S05]  /*8530*/  @!P0 NANOSLEEP.SYNCS 0x989680 ;  /* 0x009896800000895d */ /* 0x002fea0003900000 */
[----:B------:R-:W1:Y:S02]  /*8540*/  @!P0 SYNCS.PHASECHK.TRANS64 P0, [R6+URZ], R5 ;  /* 0x00000005060085a7 */ /* 0x000e64000800007f */
[----:B-1----:R-:W-:Y:S05]  /*8550*/  @!P0 BRA `(.L_x_189) ;  /* 0xfffffffc00f08947 */ /* 0x002fea000383ffff */
[----:B------:R-:W-:Y:S05]  /*8560*/  BRA `(.L_x_203) ;  /* 0xfffffff800ec7947 */ /* 0x000fea000383ffff */
.L_x_204:
[----:B------:R-:W-:-:S00]  /*8570*/  BRA `(.L_x_204) ;  /* 0xfffffffc00fc7947 */ /* 0x000fc0000383ffff */
[----:B------:R-:W-:-:S00]  /*8580*/  NOP ;  /* 0x0000000000007918 */ /* 0x000fc00000000000 */
[----:B------:R-:W-:-:S00]  /*8590*/  NOP ;  /* 0x0000000000007918 */ /* 0x000fc00000000000 */
[----:B------:R-:W-:-:S00]  /*85a0*/  NOP ;  /* 0x0000000000007918 */ /* 0x000fc00000000000 */
[----:B------:R-:W-:-:S00]  /*85b0*/  NOP ;  /* 0x0000000000007918 */ /* 0x000fc00000000000 */
[----:B------:R-:W-:-:S00]  /*85c0*/  NOP ;  /* 0x0000000000007918 */ /* 0x000fc00000000000 */
[----:B------:R-:W-:-:S00]  /*85d0*/  NOP ;  /* 0x0000000000007918 */ /* 0x000fc00000000000 */
[----:B------:R-:W-:-:S00]  /*85e0*/  NOP ;  /* 0x0000000000007918 */ /* 0x000fc00000000000 */
[----:B------:R-:W-:-:S00]  /*85f0*/  NOP ;  /* 0x0000000000007918 */ /* 0x000fc00000000000 */
.L_x_205:


//--------------------- .nv.global.init           --------------------------
	.section	.nv.global.init,"aw",@progbits
.nv.global.init:
	.type		$str$22,@object
	.size		$str$22,($str$23 - $str$22)
$str$22:
        /*0000*/ 	.byte	0x6b, 0x5f, 0x74, 0x69, 0x6c, 0x65, 0x5f, 0x63, 0x6f, 0x75, 0x6e, 0x74, 0x20, 0x3e, 0x3d, 0x20
        /*0010*/ 	.byte	0x31, 0x00
	.type		$str$23,@object
	.size		$str$23,(__unnamed_1 - $str$23)
$str$23:
        /*0012*/ 	.byte	0x2f, 0x74, 0x6d, 0x70, 0x2f, 0x63, 0x75, 0x74, 0x6c, 0x61, 0x73, 0x73, 0x5f, 0x73, 0x77, 0x65
        /*0022*/ 	.byte	0x65, 0x70, 0x5f, 0x73, 0x72, 0x63, 0x2f, 0x69, 0x6e, 0x63, 0x6c, 0x75, 0x64, 0x65, 0x2f, 0x63
        /*0032*/ 	.byte	0x75, 0x74, 0x6c, 0x61, 0x73, 0x73, 0x2f, 0x67, 0x65, 0x6d, 0x6d, 0x2f, 0x63, 0x6f, 0x6c, 0x6c
        /*0042*/ 	.byte	0x65, 0x63, 0x74, 0x69, 0x76, 0x65, 0x2f, 0x73, 0x6d, 0x39, 0x30, 0x5f, 0x6d, 0x6d, 0x61, 0x5f
        /*0052*/ 	.byte	0x74, 0x6d, 0x61, 0x5f, 0x67, 0x6d, 0x6d, 0x61, 0x5f, 0x73, 0x73, 0x5f, 0x77, 0x61, 0x72, 0x70
        /*0062*/ 	.byte	0x73, 0x70, 0x65, 0x63, 0x69, 0x61, 0x6c, 0x69, 0x7a, 0x65, 0x64, 0x2e, 0x68, 0x70, 0x70, 0x00
	.type		__unnamed_1,@object
	.size		__unnamed_1,(.L_0 - __unnamed_1)
__unnamed_1:
        /*0072*/ 	.byte	0x76, 0x6f, 0x69, 0x64, 0x20, 0x63, 0x75, 0x74, 0x6c, 0x61, 0x73, 0x73, 0x3a, 0x3a, 0x67, 0x65
        /* <DEDUP_REMOVED lines=181> */
        /*0bd2*/ 	.byte	0x64, 0x65, 0x6e, 0x74, 0x69, 0x74, 0x79, 0x5d, 0x00
.L_0:


//--------------------- .nv.shared._ZN7cutlass13device_kernelINS_4gemm6kernel13GemmUniversalIN4cute5tupleIJiiiiEEENS1_10collective13CollectiveMmaINS1_34MainloopSm90TmaGmmaWarpSpecializedILi7ENS5_IJNS4_1CILi4EEENSA_ILi2EEENSA_ILi1EEEEEENS1_35KernelTmaWarpSpecializedCooperativeEEENS5_IJNSA_ILi128EEESH_NSA_ILi64EEEEEENS_10bfloat16_tENS5_IJlSD_lEEESK_SL_NS4_8TiledMMAINS4_8MMA_AtomIJNS4_4SM904GMMA28MMA_64x128x16_F32BF16BF16_SSILNSP_5MajorE0ELSR_0ELNSP_7ScaleInE1ELSS_1EEEEEENS4_6LayoutINS5_IJSC_SD_SD_EEENS5_IJSD_NSA_ILi0EEESX_EEEEENS5_IJNS4_10UnderscoreES10_S10_EEEEENS4_23SM90_TMA_LOAD_MULTICASTENS4_14ComposedLayoutINS4_7SwizzleILi3ELi4ELi3EEENS4_18smem_ptr_flag_bitsILi16EEENSV_INS5_IJNSA_ILi8EEESI_EEENS5_IJSI_SD_EEEEEEEvNS4_8identityES13_S1D_vS1E_EENS_8epilogue10collective6detail29Sm90TmaWarpSpecializedAdapterINS1H_15DefaultEpilogueISK_SL_SL_NS1G_6thread17LinearCombinationISK_Li1EffLNS1L_9ScaleType4KindE0ELNS_15FloatRoundStyleE2ESK_EENS1_15EpilogueDefaultEEEEEvvEEEEvNT_6ParamsE --------------------------
	.section	.nv.shared._ZN7cutlass13device_kernelINS_4gemm6kernel13GemmUniversalIN4cute5tupleIJiiiiEEENS1_10collective13CollectiveMmaINS1_34MainloopSm90TmaGmmaWarpSpecializedILi7ENS5_IJNS4_1CILi4EEENSA_ILi2EEENSA_ILi1EEEEEENS1_35KernelTmaWarpSpecializedCooperativeEEENS5_IJNSA_ILi128EEESH_NSA_ILi64EEEEEENS_10bfloat16_tENS5_IJlSD_lEEESK_SL_NS4_8TiledMMAINS4_8MMA_AtomIJNS4_4SM904GMMA28MMA_64x128x16_F32BF16BF16_SSILNSP_5MajorE0ELSR_0ELNSP_7ScaleInE1ELSS_1EEEEEENS4_6LayoutINS5_IJSC_SD_SD_EEENS5_IJSD_NSA_ILi0EEESX_EEEEENS5_IJNS4_10UnderscoreES10_S10_EEEEENS4_23SM90_TMA_LOAD_MULTICASTENS4_14ComposedLayoutINS4_7SwizzleILi3ELi4ELi3EEENS4_18smem_ptr_flag_bitsILi16EEENSV_INS5_IJNSA_ILi8EEESI_EEENS5_IJSI_SD_EEEEEEEvNS4_8identityES13_S1D_vS1E_EENS_8epilogue10collective6detail29Sm90TmaWarpSpecializedAdapterINS1H_15DefaultEpilogueISK_SL_SL_NS1G_6thread17LinearCombinationISK_Li1EffLNS1L_9ScaleType4KindE0ELNS_15FloatRoundStyleE2ESK_EENS1_15EpilogueDefaultEEEEEvvEEEEvNT_6ParamsE,"aw",@nobits
	.sectionflags	@""
	.align	16
	.zero		1024


//--------------------- .nv.shared.reserved.0     --------------------------
	.section	.nv.shared.reserved.0,"aw",@nobits
	.weak		__nv_reservedSMEM_offset_0_alias
	.size		__nv_reservedSMEM_offset_0_alias, 0, 0
	.other		__nv_reservedSMEM_offset_0_alias,@"STO_CUDA_RESERVED_SHARED STV_DEFAULT"
__nv_reservedSMEM_offset_0_alias:
	.zero		0


//--------------------- .nv.global                --------------------------
	.section	.nv.global,"aw",@nobits
.nv.global:
	.type		_ZN40_INTERNAL_19919f69_4_k_cu_59f3cbda_265514cute1_E,@object
	.size		_ZN40_INTERNAL_19919f69_4_k_cu_59f3cbda_265514cute1_E,(_ZN40_INTERNAL_19919f69_4_k_cu_59f3cbda_265514cuda3std3__45__cpo6cbeginE - _ZN40_INTERNAL_19919f69_4_k_cu_59f3cbda_265514cute1_E)
_ZN40_INTERNAL_19919f69_4_k_cu_59f3cbda_265514cute1_E:
	.zero		1
	.type		_ZN40_INTERNAL_19919f69_4_k_cu_59f3cbda_265514cuda3std3__45__cpo6cbeginE,@object
	.size		_ZN40_INTERNAL_19919f69_4_k_cu_59f3cbda_265514cuda3std3__45__cpo6cbeginE,(_ZN40_INTERNAL_19919f69_4_k_cu_59f3cbda_265514cuda3std3__48in_placeE - _ZN40_INTERNAL_19919f69_4_k_cu_59f3cbda_265514cuda3std3__45__cpo6cbeginE)
_ZN40_INTERNAL_19919f69_4_k_cu_59f3cbda_265514cuda3std3__45__cpo6cbeginE:
	.zero		1
	.type		_ZN40_INTERNAL_19919f69_4_k_cu_59f3cbda_265514cuda3std3__48in_placeE,@object
	.size		_ZN40_INTERNAL_19919f69_4_k_cu_59f3cbda_265514cuda3std3__48in_placeE,(_ZN40_INTERNAL_19919f69_4_k_cu_59f3cbda_265514cuda3std6ranges3__45__cpo9iter_moveE - _ZN40_INTERNAL_19919f69_4_k_cu_59f3cbda_265514cuda3std3__48in_placeE)
_ZN40_INTERNAL_19919f69_4_k_cu_59f3cbda_265514cuda3std3__48in_placeE:
	.zero		1
	.type		_ZN40_INTERNAL_19919f69_4_k_cu_59f3cbda_265514cuda3std6ranges3__45__cpo9iter_moveE,@object
	.size		_ZN40_INTERNAL_19919f69_4_k_cu_59f3cbda_265514cuda3std6ranges3__45__cpo9iter_moveE,(_ZN40_INTERNAL_19919f69_4_k_cu_59f3cbda_265514cuda3std3__45__cpo5beginE - _ZN40_INTERNAL_19919f69_4_k_cu_59f3cbda_265514cuda3std6ranges3__45__cpo9iter_moveE)
_ZN40_INTERNAL_19919f69_4_k_cu_59f3cbda_265514cuda3std6ranges3__45__cpo9iter_moveE:
	.zero		1
	.type		_ZN40_INTERNAL_19919f69_4_k_cu_59f3cbda_265514cuda3std3__45__cpo5beginE,@object
	.size		_ZN40_INTERNAL_19919f69_4_k_cu_59f3cbda_265514cuda3std3__45__cpo5beginE,(_ZN40_INTERNAL_19919f69_4_k_cu_59f3cbda_265514cuda3std3__442_GLOBAL__N__19919f69_4_k_cu_59f3cbda_265516ignoreE - _ZN40_INTERNAL_19919f69_4_k_cu_59f3cbda_265514cuda3std3__45__cpo5beginE)
_ZN40_INTERNAL_19919f69_4_k_cu_59f3cbda_265514cuda3std3__45__cpo5beginE:
	.zero		1
	.type		_ZN40_INTERNAL_19919f69_4_k_cu_59f3cbda_265514cuda3std3__442_GLOBAL__N__19919f69_4_k_cu_59f3cbda_265516ignoreE,@object
	.size		_ZN40_INTERNAL_19919f69_4_k_cu_59f3cbda_265514cuda3std3__442_GLOBAL__N__19919f69_4_k_cu_59f3cbda_265516ignoreE,(_ZN40_INTERNAL_19919f69_4_k_cu_59f3cbda_265514cute7productE - _ZN40_INTERNAL_19919f69_4_k_cu_59f3cbda_265514cuda3std3__442_GLOBAL__N__19919f69_4_k_cu_59f3cbda_265516ignoreE)
_ZN40_INTERNAL_19919f69_4_k_cu_59f3cbda_265514cuda3std3__442_GLOBAL__N__19919f69_4_k_cu_59f3cbda_265516ignoreE:
	.zero		1
	.type		_ZN40_INTERNAL_19919f69_4_k_cu_59f3cbda_265514cute7productE,@object
	.size		_ZN40_INTERNAL_19919f69_4_k_cu_59f3cbda_265514cute7productE,(_ZN40_INTERNAL_19919f69_4_k_cu_59f3cbda_265514cuda3std3__45__cpo3endE - _ZN40_INTERNAL_19919f69_4_k_cu_59f3cbda_265514cute7productE)
_ZN40_INTERNAL_19919f69_4_k_cu_59f3cbda_265514cute7productE:
	.zero		1
	.type		_ZN40_INTERNAL_19919f69_4_k_cu_59f3cbda_265514cuda3std3__45__cpo3endE,@object
	.size		_ZN40_INTERNAL_19919f69_4_k_cu_59f3cbda_265514cuda3std3__45__cpo3endE,(_ZN40_INTERNAL_19919f69_4_k_cu_59f3cbda_265514cuda3std3__419piecewise_constructE - _ZN40_INTERNAL_19919f69_4_k_cu_59f3cbda_265514cuda3std3__45__cpo3endE)
_ZN40_INTERNAL_19919f69_4_k_cu_59f3cbda_265514cuda3std3__45__cpo3endE:
	.zero		1
	.type		_ZN40_INTERNAL_19919f69_4_k_cu_59f3cbda_265514cuda3std3__419piecewise_constructE,@object
	.size		_ZN40_INTERNAL_19919f69_4_k_cu_59f3cbda_265514cuda3std3__419piecewise_constructE,(_ZN40_INTERNAL_19919f69_4_k_cu_59f3cbda_265514cuda3std3__45__cpo4cendE - _ZN40_INTERNAL_19919f69_4_k_cu_59f3cbda_265514cuda3std3__419piecewise_constructE)
_ZN40_INTERNAL_19919f69_4_k_cu_59f3cbda_265514cuda3std3__419piecewise_constructE:
	.zero		1
	.type		_ZN40_INTERNAL_19919f69_4_k_cu_59f3cbda_265514cuda3std3__45__cpo4cendE,@object
	.size		_ZN40_INTERNAL_19919f69_4_k_cu_59f3cbda_265514cuda3std3__45__cpo4cendE,(_ZN40_INTERNAL_19919f69_4_k_cu_59f3cbda_265514cuda3std6ranges3__45__cpo4swapE - _ZN40_INTERNAL_19919f69_4_k_cu_59f3cbda_265514cuda3std3__45__cpo4cendE)
_ZN40_INTERNAL_19919f69_4_k_cu_59f3cbda_265514cuda3std3__45__cpo4cendE:
	.zero		1
	.type		_ZN40_INTERNAL_19919f69_4_k_cu_59f3cbda_265514cuda3std6ranges3__45__cpo4swapE,@object
	.size		_ZN40_INTERNAL_19919f69_4_k_cu_59f3cbda_265514cuda3std6ranges3__45__cpo4swapE,(.L_8 - _ZN40_INTERNAL_19919f69_4_k_cu_59f3cbda_265514cuda3std6ranges3__45__cpo4swapE)
_ZN40_INTERNAL_19919f69_4_k_cu_59f3cbda_265514cuda3std6ranges3__45__cpo4swapE:
	.zero		1
.L_8:


//--------------------- .nv.constant0._ZN7cutlass13device_kernelINS_4gemm6kernel13GemmUniversalIN4cute5tupleIJiiiiEEENS1_10collective13CollectiveMmaINS1_34MainloopSm90TmaGmmaWarpSpecializedILi7ENS5_IJNS4_1CILi4EEENSA_ILi2EEENSA_ILi1EEEEEENS1_35KernelTmaWarpSpecializedCooperativeEEENS5_IJNSA_ILi128EEESH_NSA_ILi64EEEEEENS_10bfloat16_tENS5_IJlSD_lEEESK_SL_NS4_8TiledMMAINS4_8MMA_AtomIJNS4_4SM904GMMA28MMA_64x128x16_F32BF16BF16_SSILNSP_5MajorE0ELSR_0ELNSP_7ScaleInE1ELSS_1EEEEEENS4_6LayoutINS5_IJSC_SD_SD_EEENS5_IJSD_NSA_ILi0EEESX_EEEEENS5_IJNS4_10UnderscoreES10_S10_EEEEENS4_23SM90_TMA_LOAD_MULTICASTENS4_14ComposedLayoutINS4_7SwizzleILi3ELi4ELi3EEENS4_18smem_ptr_flag_bitsILi16EEENSV_INS5_IJNSA_ILi8EEESI_EEENS5_IJSI_SD_EEEEEEEvNS4_8identityES13_S1D_vS1E_EENS_8epilogue10collective6detail29Sm90TmaWarpSpecializedAdapterINS1H_15DefaultEpilogueISK_SL_SL_NS1G_6thread17LinearCombinationISK_Li1EffLNS1L_9ScaleType4KindE0ELNS_15FloatRoundStyleE2ESK_EENS1_15EpilogueDefaultEEEEEvvEEEEvNT_6ParamsE --------------------------
	.section	.nv.constant0._ZN7cutlass13device_kernelINS_4gemm6kernel13GemmUniversalIN4cute5tupleIJiiiiEEENS1_10collective13CollectiveMmaINS1_34MainloopSm90TmaGmmaWarpSpecializedILi7ENS5_IJNS4_1CILi4EEENSA_ILi2EEENSA_ILi1EEEEEENS1_35KernelTmaWarpSpecializedCooperativeEEENS5_IJNSA_ILi128EEESH_NSA_ILi64EEEEEENS_10bfloat16_tENS5_IJlSD_lEEESK_SL_NS4_8TiledMMAINS4_8MMA_AtomIJNS4_4SM904GMMA28MMA_64x128x16_F32BF16BF16_SSILNSP_5MajorE0ELSR_0ELNSP_7ScaleInE1ELSS_1EEEEEENS4_6LayoutINS5_IJSC_SD_SD_EEENS5_IJSD_NSA_ILi0EEESX_EEEEENS5_IJNS4_10UnderscoreES10_S10_EEEEENS4_23SM90_TMA_LOAD_MULTICASTENS4_14ComposedLayoutINS4_7SwizzleILi3ELi4ELi3EEENS4_18smem_ptr_flag_bitsILi16EEENSV_INS5_IJNSA_ILi8EEESI_EEENS5_IJSI_SD_EEEEEEEvNS4_8identityES13_S1D_vS1E_EENS_8epilogue10collective6detail29Sm90TmaWarpSpecializedAdapterINS1H_15DefaultEpilogueISK_SL_SL_NS1G_6thread17LinearCombinationISK_Li1EffLNS1L_9ScaleType4KindE0ELNS_15FloatRoundStyleE2ESK_EENS1_15EpilogueDefaultEEEEEvvEEEEvNT_6ParamsE,"a",@progbits
	.sectionflags	@""
	.align	4
.nv.constant0._ZN7cutlass13device_kernelINS_4gemm6kernel13GemmUniversalIN4cute5tupleIJiiiiEEENS1_10collective13CollectiveMmaINS1_34MainloopSm90TmaGmmaWarpSpecializedILi7ENS5_IJNS4_1CILi4EEENSA_ILi2EEENSA_ILi1EEEEEENS1_35KernelTmaWarpSpecializedCooperativeEEENS5_IJNSA_ILi128EEESH_NSA_ILi64EEEEEENS_10bfloat16_tENS5_IJlSD_lEEESK_SL_NS4_8TiledMMAINS4_8MMA_AtomIJNS4_4SM904GMMA28MMA_64x128x16_F32BF16BF16_SSILNSP_5MajorE0ELSR_0ELNSP_7ScaleInE1ELSS_1EEEEEENS4_6LayoutINS5_IJSC_SD_SD_EEENS5_IJSD_NSA_ILi0EEESX_EEEEENS5_IJNS4_10UnderscoreES10_S10_EEEEENS4_23SM90_TMA_LOAD_MULTICASTENS4_14ComposedLayoutINS4_7SwizzleILi3ELi4ELi3EEENS4_18smem_ptr_flag_bitsILi16EEENSV_INS5_IJNSA_ILi8EEESI_EEENS5_IJSI_SD_EEEEEEEvNS4_8identityES13_S1D_vS1E_EENS_8epilogue10collective6detail29Sm90TmaWarpSpecializedAdapterINS1H_15DefaultEpilogueISK_SL_SL_NS1G_6thread17LinearCombinationISK_Li1EffLNS1L_9ScaleType4KindE0ELNS_15FloatRoundStyleE2ESK_EENS1_15EpilogueDefaultEEEEEvvEEEEvNT_6ParamsE:
	.zero		1664


//--------------------- SYMBOLS --------------------------

	.type		.nv.reservedSmem.offset0,@object
	.size		.nv.reservedSmem.offset0,0x4
	.type		__assertfail,@function
